def matmul_kernel(
    a_ptr,
    b_ptr,
    c_ptr,
    M,
    N,
    K,
    stride_am,
    stride_ak,
    stride_bk,
    stride_bn,
    stride_cm,
    stride_cn,
    BLOCK_M: tl.constexpr,
    BLOCK_N: tl.constexpr,
    BLOCK_K: tl.constexpr,
    GROUP_M: tl.constexpr,
):
    pid = tl.program_id(axis=0)
    num_pid_m = tl.cdiv(M, BLOCK_M)
    num_pid_n = tl.cdiv(N, BLOCK_N)
    num_pid_in_group = GROUP_M * num_pid_n
    group_id = pid // num_pid_in_group
    first_pid_m = group_id * GROUP_M
    group_size_m = min(num_pid_m - first_pid_m, GROUP_M)
    pid_m = first_pid_m + ((pid % num_pid_in_group) % group_size_m)
    pid_n = (pid % num_pid_in_group) // group_size_m

    offs_am = (pid_m * BLOCK_M + tl.arange(0, BLOCK_M)) % M
    offs_bn = (pid_n * BLOCK_N + tl.arange(0, BLOCK_N)) % N
    offs_k = tl.arange(0, BLOCK_K)
    a_ptrs = a_ptr + offs_am[:, None] * stride_am + offs_k[None, :] * stride_ak
    b_ptrs = b_ptr + offs_k[:, None] * stride_bk + offs_bn[None, :] * stride_bn

    acc = tl.zeros((BLOCK_M, BLOCK_N), dtype=tl.float32)
    for kk in range(0, tl.cdiv(K, BLOCK_K)):
        a = tl.load(a_ptrs, mask=offs_k[None, :] < K - kk * BLOCK_K, other=0.0)
        b = tl.load(b_ptrs, mask=offs_k[:, None] < K - kk * BLOCK_K, other=0.0)
        acc = tl.dot(a, b, acc)
        a_ptrs += BLOCK_K * stride_ak
        b_ptrs += BLOCK_K * stride_bk

    c = acc.to(c_ptr.dtype.element_ty)
    offs_cm = pid_m * BLOCK_M + tl.arange(0, BLOCK_M)
    offs_cn = pid_n * BLOCK_N + tl.arange(0, BLOCK_N)
    c_ptrs = c_ptr + offs_cm[:, None] * stride_cm + offs_cn[None, :] * stride_cn
    mask = (offs_cm[:, None] < M) & (offs_cn[None, :] < N)
    tl.store(c_ptrs, c, mask=mask)

# config = {"BLOCK_K": 32, "BLOCK_M": 16, "BLOCK_N": 16, "GROUP_M": 8, "arch": "sm_100", "dtype": "bf16", "num_ctas": 1, "num_stages": 2, "num_warps": 2}
# arch = sm_100


// ===== COMPILED SASS (sm_100a) =====

	.target	sm_100a

	.elftype	@"ET_EXEC"


//--------------------- .note.nv.tkinfo           --------------------------
	.section	.note.nv.tkinfo,"",@"SHT_NOTE"
	.sectionflags	@"SHF_NOTE_NV_TKINFO"
	.tkinfo
        /*0018*/ 	.word	0x00000081
        /*0030*/ 	.string	""
        /*0030*/ 	.string	"ptxas-blackwell"
        /*0030*/ 	.string	"Cuda compilation tools, release 12.9, V12.9.86"
        /*0030*/ 	.string	"Build cuda_12.9.r12.9/compiler.36037853_0"
        /*0030*/ 	.string	"-v  -suppress-debug-info  -lineinfo  -arch sm_100a "



//--------------------- .note.nv.cuver            --------------------------
	.section	.note.nv.cuver,"",@"SHT_NOTE"
	.sectionflags	@"SHF_NOTE_NV_CUVER"
        /*0018*/ 	.short	0x0001
        /*001a*/ 	.short	0x0064
        /*001c*/ 	.short	0x0001
        /*001e*/ 	.short	0x0000
        /*0020*/ 	.short	0x0001
        /*0022*/ 	.short	0x0000


//--------------------- .nv.info                  --------------------------
	.section	.nv.info,"",@"SHT_CUDA_INFO"
	.align	4


	//----- nvinfo : EIATTR_REGCOUNT
	.align		4
        /*0000*/ 	.byte	0x04, 0x2f
        /*0002*/ 	.short	(.L_1 - .L_0)
	.align		4
.L_0:
        /*0004*/ 	.word	index@(matmul_kernel)
        /*0008*/ 	.word	0x0000003f


	//----- nvinfo : EIATTR_FRAME_SIZE
	.align		4
.L_1:
        /*000c*/ 	.byte	0x04, 0x11
        /*000e*/ 	.short	(.L_3 - .L_2)
	.align		4
.L_2:
        /*0010*/ 	.word	index@(matmul_kernel)
        /*0014*/ 	.word	0x00000000


	//----- nvinfo : EIATTR_MIN_STACK_SIZE
	.align		4
.L_3:
        /*0018*/ 	.byte	0x04, 0x12
        /*001a*/ 	.short	(.L_5 - .L_4)
	.align		4
.L_4:
        /*001c*/ 	.word	index@(matmul_kernel)
        /*0020*/ 	.word	0x00000000
.L_5:


//--------------------- .nv.info.matmul_kernel    --------------------------
	.section	.nv.info.matmul_kernel,"",@"SHT_CUDA_INFO"
	.sectionflags	@""
	.align	4


	//----- nvinfo : EIATTR_CUDA_API_VERSION
	.align		4
        /*0000*/ 	.byte	0x04, 0x37
        /*0002*/ 	.short	(.L_7 - .L_6)
.L_6:
        /*0004*/ 	.word	0x00000081


	//----- nvinfo : EIATTR_KPARAM_INFO
	.align		4
.L_7:
        /*0008*/ 	.byte	0x04, 0x17
        /*000a*/ 	.short	(.L_9 - .L_8)
.L_8:
        /*000c*/ 	.word	0x00000000
        /*0010*/ 	.short	0x000d
        /*0012*/ 	.short	0x0048
        /*0014*/ 	.byte	0x00, 0xf4, 0x21, 0x00


	//----- nvinfo : EIATTR_KPARAM_INFO
	.align		4
.L_9:
        /*0018*/ 	.byte	0x04, 0x17
        /*001a*/ 	.short	(.L_11 - .L_10)
.L_10:
        /*001c*/ 	.word	0x00000000
        /*0020*/ 	.short	0x000c
        /*0022*/ 	.short	0x0040
        /*0024*/ 	.byte	0x00, 0xf4, 0x21, 0x00


	//----- nvinfo : EIATTR_KPARAM_INFO
	.align		4
.L_11:
        /*0028*/ 	.byte	0x04, 0x17
        /*002a*/ 	.short	(.L_13 - .L_12)
.L_12:
        /*002c*/ 	.word	0x00000000
        /*0030*/ 	.short	0x000b
        /*0032*/ 	.short	0x0038
        /*0034*/ 	.byte	0x00, 0xf0, 0x11, 0x00


	//----- nvinfo : EIATTR_KPARAM_INFO
	.align		4
.L_13:
        /*0038*/ 	.byte	0x04, 0x17
        /*003a*/ 	.short	(.L_15 - .L_14)
.L_14:
        /*003c*/ 	.word	0x00000000
        /*0040*/ 	.short	0x000a
        /*0042*/ 	.short	0x0034
        /*0044*/ 	.byte	0x00, 0xf0, 0x11, 0x00


	//----- nvinfo : EIATTR_KPARAM_INFO
	.align		4
.L_15:
        /*0048*/ 	.byte	0x04, 0x17
        /*004a*/ 	.short	(.L_17 - .L_16)
.L_16:
        /*004c*/ 	.word	0x00000000
        /*0050*/ 	.short	0x0009
        /*0052*/ 	.short	0x0030
        /*0054*/ 	.byte	0x00, 0xf0, 0x11, 0x00


	//----- nvinfo : EIATTR_KPARAM_INFO
	.align		4
.L_17:
        /*0058*/ 	.byte	0x04, 0x17
        /*005a*/ 	.short	(.L_19 - .L_18)
.L_18:
        /*005c*/ 	.word	0x00000000
        /*0060*/ 	.short	0x0008
        /*0062*/ 	.short	0x002c
        /*0064*/ 	.byte	0x00, 0xf0, 0x11, 0x00


	//----- nvinfo : EIATTR_KPARAM_INFO
	.align		4
.L_19:
        /*0068*/ 	.byte	0x04, 0x17
        /*006a*/ 	.short	(.L_21 - .L_20)
.L_20:
        /*006c*/ 	.word	0x00000000
        /*0070*/ 	.short	0x0007
        /*0072*/ 	.short	0x0028
        /*0074*/ 	.byte	0x00, 0xf0, 0x11, 0x00


	//----- nvinfo : EIATTR_KPARAM_INFO
	.align		4
.L_21:
        /*0078*/ 	.byte	0x04, 0x17
        /*007a*/ 	.short	(.L_23 - .L_22)
.L_22:
        /*007c*/ 	.word	0x00000000
        /*0080*/ 	.short	0x0006
        /*0082*/ 	.short	0x0024
        /*0084*/ 	.byte	0x00, 0xf0, 0x11, 0x00


	//----- nvinfo : EIATTR_KPARAM_INFO
	.align		4
.L_23:
        /*0088*/ 	.byte	0x04, 0x17
        /*008a*/ 	.short	(.L_25 - .L_24)
.L_24:
        /*008c*/ 	.word	0x00000000
        /*0090*/ 	.short	0x0005
        /*0092*/ 	.short	0x0020
        /*0094*/ 	.byte	0x00, 0xf0, 0x11, 0x00


	//----- nvinfo : EIATTR_KPARAM_INFO
	.align		4
.L_25:
        /*0098*/ 	.byte	0x04, 0x17
        /*009a*/ 	.short	(.L_27 - .L_26)
.L_26:
        /*009c*/ 	.word	0x00000000
        /*00a0*/ 	.short	0x0004
        /*00a2*/ 	.short	0x001c
        /*00a4*/ 	.byte	0x00, 0xf0, 0x11, 0x00


	//----- nvinfo : EIATTR_KPARAM_INFO
	.align		4
.L_27:
        /*00a8*/ 	.byte	0x04, 0x17
        /*00aa*/ 	.short	(.L_29 - .L_28)
.L_28:
        /*00ac*/ 	.word	0x00000000
        /*00b0*/ 	.short	0x0003
        /*00b2*/ 	.short	0x0018
        /*00b4*/ 	.byte	0x00, 0xf0, 0x11, 0x00


	//----- nvinfo : EIATTR_KPARAM_INFO
	.align		4
.L_29:
        /*00b8*/ 	.byte	0x04, 0x17
        /*00ba*/ 	.short	(.L_31 - .L_30)
.L_30:
        /*00bc*/ 	.word	0x00000000
        /*00c0*/ 	.short	0x0002
        /*00c2*/ 	.short	0x0010
        /*00c4*/ 	.byte	0x00, 0xf4, 0x21, 0x00


	//----- nvinfo : EIATTR_KPARAM_INFO
	.align		4
.L_31:
        /*00c8*/ 	.byte	0x04, 0x17
        /*00ca*/ 	.short	(.L_33 - .L_32)
.L_32:
        /*00cc*/ 	.word	0x00000000
        /*00d0*/ 	.short	0x0001
        /*00d2*/ 	.short	0x0008
        /*00d4*/ 	.byte	0x00, 0xf4, 0x21, 0x00


	//----- nvinfo : EIATTR_KPARAM_INFO
	.align		4
.L_33:
        /*00d8*/ 	.byte	0x04, 0x17
        /*00da*/ 	.short	(.L_35 - .L_34)
.L_34:
        /*00dc*/ 	.word	0x00000000
        /*00e0*/ 	.short	0x0000
        /*00e2*/ 	.short	0x0000
        /*00e4*/ 	.byte	0x00, 0xf4, 0x21, 0x00


	//----- nvinfo : EIATTR_SPARSE_MMA_MASK
	.align		4
.L_35:
        /*00e8*/ 	.byte	0x03, 0x50
        /*00ea*/ 	.short	0x0000


	//----- nvinfo : EIATTR_MAXREG_COUNT
	.align		4
        /*00ec*/ 	.byte	0x03, 0x1b
        /*00ee*/ 	.short	0x00ff


	//----- nvinfo : EIATTR_NUM_BARRIERS
	.align		4
        /*00f0*/ 	.byte	0x02, 0x4c
        /*00f2*/ 	.byte	0x01
	.zero		1


	//----- nvinfo : EIATTR_VRC_CTA_INIT_COUNT
	.align		4
        /*00f4*/ 	.byte	0x02, 0x4a
	.zero		1
	.zero		1


	//----- nvinfo : EIATTR_EXIT_INSTR_OFFSETS
	.align		4
        /*00f8*/ 	.byte	0x04, 0x1c
        /*00fa*/ 	.short	(.L_37 - .L_36)


	//   ....[0]....
.L_36:
        /*00fc*/ 	.word	0x00001f80


	//   ....[1]....
        /*0100*/ 	.word	0x00001fb0


	//----- nvinfo : EIATTR_REQNTID
	.align		4
.L_37:
        /*0104*/ 	.byte	0x04, 0x10
        /*0106*/ 	.short	(.L_39 - .L_38)
.L_38:
        /*0108*/ 	.word	0x00000040
        /*010c*/ 	.word	0x00000001
        /*0110*/ 	.word	0x00000001


	//----- nvinfo : EIATTR_CBANK_PARAM_SIZE
	.align		4
.L_39:
        /*0114*/ 	.byte	0x03, 0x19
        /*0116*/ 	.short	0x0050


	//----- nvinfo : EIATTR_PARAM_CBANK
	.align		4
        /*0118*/ 	.byte	0x04, 0x0a
        /*011a*/ 	.short	(.L_41 - .L_40)
	.align		4
.L_40:
        /*011c*/ 	.word	index@(.nv.constant0.matmul_kernel)
        /*0120*/ 	.short	0x0380
        /*0122*/ 	.short	0x0050


	//----- nvinfo : EIATTR_SW_WAR
	.align		4
.L_41:
        /*0124*/ 	.byte	0x04, 0x36
        /*0126*/ 	.short	(.L_43 - .L_42)
.L_42:
        /*0128*/ 	.word	0x00000008
.L_43:


//--------------------- .nv.compat                --------------------------
	.section	.nv.compat,"",@"SHT_CUDA_COMPAT_INFO"
	.align	4
        /*0000*/ 	.byte	0x02, 0x02, 0x01, 0x00, 0x02, 0x05, 0x05, 0x00, 0x02, 0x03, 0x00, 0x00, 0x02, 0x06, 0x01, 0x00


//--------------------- .nv.callgraph             --------------------------
	.section	.nv.callgraph,"",@"SHT_CUDA_CALLGRAPH"
	.align	4
	.sectionentsize	8
	.align		4
        /*0000*/ 	.word	0x00000000
	.align		4
        /*0004*/ 	.word	0xffffffff
	.align		4
        /*0008*/ 	.word	0x00000000
	.align		4
        /*000c*/ 	.word	0xfffffffe
	.align		4
        /*0010*/ 	.word	0x00000000
	.align		4
        /*0014*/ 	.word	0xfffffffd
	.align		4
        /*0018*/ 	.word	0x00000000
	.align		4
        /*001c*/ 	.word	0xfffffffc


//--------------------- .text.matmul_kernel       --------------------------
	.section	.text.matmul_kernel,"ax",@progbits
	.align	128
        .global         matmul_kernel
        .type           matmul_kernel,@function
        .size           matmul_kernel,(.L_x_3 - matmul_kernel)
        .other          matmul_kernel,@"STO_CUDA_ENTRY STV_DEFAULT"
matmul_kernel:
.text.matmul_kernel:
[----:B------:R-:W0:Y:S08]  /*0000*/  LDC R1, c[0x0][0x37c] ;  /* 0x0000df00ff017b82 */ /* 0x000e300000000800 */
[----:B------:R-:W1:Y:S01]  /*0010*/  LDC.64 R22, c[0x0][0x398] ;  /* 0x0000e600ff167b82 */ /* 0x000e620000000a00 */
[----:B------:R-:W2:Y:S01]  /*0020*/  S2R R5, SR_CTAID.X ;  /* 0x0000000000057919 */ /* 0x000ea20000002500 */
[----:B------:R-:W-:Y:S01]  /*0030*/  UMOV UR4, 0x400 ;  /* 0x0000040000047882 */ /* 0x000fe20000000000 */
[----:B------:R-:W3:Y:S05]  /*0040*/  LDCU.64 UR6, c[0x0][0x358] ;  /* 0x00006b00ff0677ac */ /* 0x000eea0008000a00 */
[----:B------:R-:W4:Y:S08]  /*0050*/  LDC R50, c[0x0][0x3a0] ;  /* 0x0000e800ff327b82 */ /* 0x000f300000000800 */
[----:B------:R-:W5:Y:S01]  /*0060*/  S2UR UR5, SR_CgaCtaId ;  /* 0x00000000000579c3 */ /* 0x000f620000008800 */
[----:B-1----:R-:W-:-:S05]  /*0070*/  VIADD R0, R23, 0xf ;  /* 0x0000000f17007836 */ /* 0x002fca0000000000 */
[----:B------:R-:W-:Y:S01]  /*0080*/  SHF.R.S32.HI R3, RZ, 0x1f, R0 ;  /* 0x0000001fff037819 */ /* 0x000fe20000011400 */
[----:B----4-:R-:W-:-:S03]  /*0090*/  VIADD R50, R50, 0x1f ;  /* 0x0000001f32327836 */ /* 0x010fc60000000000 */
[----:B------:R-:W-:Y:S02]  /*00a0*/  LEA.HI R3, R3, R0, RZ, 0x4 ;  /* 0x0000000003037211 */ /* 0x000fe400078f20ff */
[----:B--2---:R-:W-:Y:S02]  /*00b0*/  IABS R8, R5 ;  /* 0x0000000500087213 */ /* 0x004fe40000000000 */
[----:B------:R-:W-:Y:S01]  /*00c0*/  SHF.R.S32.HI R3, RZ, 0x4, R3 ;  /* 0x00000004ff037819 */ /* 0x000fe20000011403 */
[----:B-----5:R-:W-:-:S04]  /*00d0*/  ULEA UR4, UR5, UR4, 0x18 ;  /* 0x0000000405047291 */ /* 0x020fc8000f8ec0ff */
[----:B------:R-:W-:-:S05]  /*00e0*/  IMAD.SHL.U32 R4, R3, 0x8, RZ ;  /* 0x0000000803047824 */ /* 0x000fca00078e00ff */
[-C--:B------:R-:W-:Y:S02]  /*00f0*/  IABS R7, R4.reuse ;  /* 0x0000000400077213 */ /* 0x080fe40000000000 */
[----:B------:R-:W-:Y:S02]  /*0100*/  IABS R10, R4 ;  /* 0x00000004000a7213 */ /* 0x000fe40000000000 */
[----:B------:R-:W1:Y:S08]  /*0110*/  I2F.RP R0, R7 ;  /* 0x0000000700007306 */ /* 0x000e700000209400 */
[----:B-1----:R-:W1:Y:S02]  /*0120*/  MUFU.RCP R0, R0 ;  /* 0x0000000000007308 */ /* 0x002e640000001000 */
[----:B-1----:R-:W-:-:S02]  /*0130*/  VIADD R2, R0, 0xffffffe ;  /* 0x0ffffffe00027836 */ /* 0x002fc40000000000 */
[----:B------:R-:W-:-:S04]  /*0140*/  IMAD.MOV R0, RZ, RZ, -R10 ;  /* 0x000000ffff007224 */ /* 0x000fc800078e0a0a */
[----:B------:R1:W2:Y:S02]  /*0150*/  F2I.FTZ.U32.TRUNC.NTZ R3, R2 ;  /* 0x0000000200037305 */ /* 0x0002a4000021f000 */
[----:B-1----:R-:W-:Y:S02]  /*0160*/  IMAD.MOV.U32 R2, RZ, RZ, RZ ;  /* 0x000000ffff027224 */ /* 0x002fe400078e00ff */
[----:B--2---:R-:W-:-:S04]  /*0170*/  IMAD.MOV R6, RZ, RZ, -R3 ;  /* 0x000000ffff067224 */ /* 0x004fc800078e0a03 */
[----:B------:R-:W-:Y:S02]  /*0180*/  IMAD R9, R6, R7, RZ ;  /* 0x0000000706097224 */ /* 0x000fe400078e02ff */
[----:B------:R-:W-:Y:S02]  /*0190*/  IMAD.MOV.U32 R6, RZ, RZ, R8 ;  /* 0x000000ffff067224 */ /* 0x000fe400078e0008 */
[----:B------:R-:W-:-:S06]  /*01a0*/  IMAD.HI.U32 R3, R3, R9, R2 ;  /* 0x0000000903037227 */ /* 0x000fcc00078e0002 */
[----:B------:R-:W-:-:S04]  /*01b0*/  IMAD.HI.U32 R3, R3, R6, RZ ;  /* 0x0000000603037227 */ /* 0x000fc800078e00ff */
[----:B------:R-:W-:-:S05]  /*01c0*/  IMAD R0, R3, R0, R6 ;  /* 0x0000000003007224 */ /* 0x000fca00078e0206 */
[----:B------:R-:W-:-:S13]  /*01d0*/  ISETP.GT.U32.AND P1, PT, R7, R0, PT ;  /* 0x000000000700720c */ /* 0x000fda0003f24070 */
[----:B------:R-:W-:Y:S02]  /*01e0*/  @!P1 IMAD.IADD R0, R0, 0x1, -R7 ;  /* 0x0000000100009824 */ /* 0x000fe400078e0a07 */
[----:B------:R-:W-:Y:S01]  /*01f0*/  @!P1 VIADD R3, R3, 0x1 ;  /* 0x0000000103039836 */ /* 0x000fe20000000000 */
[----:B------:R-:W-:Y:S02]  /*0200*/  ISETP.NE.AND P1, PT, R4, RZ, PT ;  /* 0x000000ff0400720c */ /* 0x000fe40003f25270 */
[----:B------:R-:W-:Y:S02]  /*0210*/  ISETP.GE.U32.AND P0, PT, R0, R7, PT ;  /* 0x000000070000720c */ /* 0x000fe40003f06070 */
[----:B------:R-:W-:-:S04]  /*0220*/  LOP3.LUT R0, R5, R4, RZ, 0x3c, !PT ;  /* 0x0000000405007212 */ /* 0x000fc800078e3cff */
[----:B------:R-:W-:Y:S01]  /*0230*/  ISETP.GE.AND P2, PT, R0, RZ, PT ;  /* 0x000000ff0000720c */ /* 0x000fe20003f46270 */
[----:B------:R-:W-:-:S06]  /*0240*/  VIADD R0, R22, 0xf ;  /* 0x0000000f16007836 */ /* 0x000fcc0000000000 */
[----:B------:R-:W-:-:S04]  /*0250*/  @P0 VIADD R3, R3, 0x1 ;  /* 0x0000000103030836 */ /* 0x000fc80000000000 */
[----:B------:R-:W-:Y:S01]  /*0260*/  IMAD.MOV.U32 R2, RZ, RZ, R3 ;  /* 0x000000ffff027224 */ /* 0x000fe200078e0003 */
[----:B------:R-:W-:-:S03]  /*0270*/  SHF.R.S32.HI R3, RZ, 0x1f, R0 ;  /* 0x0000001fff037819 */ /* 0x000fc60000011400 */
[----:B------:R-:W-:Y:S01]  /*0280*/  @!P2 IMAD.MOV R2, RZ, RZ, -R2 ;  /* 0x000000ffff02a224 */ /* 0x000fe200078e0a02 */
[----:B------:R-:W-:Y:S02]  /*0290*/  @!P1 LOP3.LUT R2, RZ, R4, RZ, 0x33, !PT ;  /* 0x00000004ff029212 */ /* 0x000fe400078e33ff */
[----:B------:R-:W-:-:S03]  /*02a0*/  LEA.HI R3, R3, R0, RZ, 0x4 ;  /* 0x0000000003037211 */ /* 0x000fc600078f20ff */
[----:B------:R-:W-:Y:S02]  /*02b0*/  IMAD.SHL.U32 R6, R2, 0x8, RZ ;  /* 0x0000000802067824 */ /* 0x000fe400078e00ff */
[----:B------:R-:W-:-:S03]  /*02c0*/  IMAD.MOV R2, RZ, RZ, -R2 ;  /* 0x000000ffff027224 */ /* 0x000fc600078e0a02 */
[----:B------:R-:W-:Y:S01]  /*02d0*/  LEA.HI.SX32 R3, R3, -R6, 0x1c ;  /* 0x8000000603037211 */ /* 0x000fe200078fe2ff */
[----:B------:R-:W-:-:S03]  /*02e0*/  IMAD R4, R4, R2, R5 ;  /* 0x0000000204047224 */ /* 0x000fc600078e0205 */
[----:B------:R-:W-:Y:S02]  /*02f0*/  VIMNMX R11, PT, PT, R3, 0x8, PT ;  /* 0x00000008030b7848 */ /* 0x000fe40003fe0100 */
[----:B------:R-:W-:Y:S02]  /*0300*/  IABS R9, R4 ;  /* 0x0000000400097213 */ /* 0x000fe40000000000 */
[----:B------:R-:W-:-:S04]  /*0310*/  IABS R7, R11 ;  /* 0x0000000b00077213 */ /* 0x000fc80000000000 */
[----:B------:R-:W1:Y:S08]  /*0320*/  I2F.RP R0, R7 ;  /* 0x0000000700007306 */ /* 0x000e700000209400 */
[----:B-1----:R-:W1:Y:S02]  /*0330*/  MUFU.RCP R0, R0 ;  /* 0x0000000000007308 */ /* 0x002e640000001000 */
[----:B-1----:R-:W-:-:S06]  /*0340*/  VIADD R3, R0, 0xffffffe ;  /* 0x0ffffffe00037836 */ /* 0x002fcc0000000000 */
[----:B------:R-:W1:Y:S02]  /*0350*/  F2I.FTZ.U32.TRUNC.NTZ R3, R3 ;  /* 0x0000000300037305 */ /* 0x000e64000021f000 */
[----:B-1----:R-:W-:-:S04]  /*0360*/  IMAD.MOV R8, RZ, RZ, -R3 ;  /* 0x000000ffff087224 */ /* 0x002fc800078e0a03 */
[----:B------:R-:W-:Y:S01]  /*0370*/  IMAD.MOV.U32 R2, RZ, RZ, R8 ;  /* 0x000000ffff027224 */ /* 0x000fe200078e0008 */
[----:B------:R-:W-:-:S03]  /*0380*/  IABS R8, R11 ;  /* 0x0000000b00087213 */ /* 0x000fc60000000000 */
[----:B------:R-:W-:Y:S02]  /*0390*/  IMAD R5, R2, R7, RZ ;  /* 0x0000000702057224 */ /* 0x000fe400078e02ff */
[----:B------:R-:W-:Y:S02]  /*03a0*/  IMAD.MOV.U32 R2, RZ, RZ, RZ ;  /* 0x000000ffff027224 */ /* 0x000fe400078e00ff */
[----:B------:R-:W-:Y:S02]  /*03b0*/  IMAD.MOV R0, RZ, RZ, -R8 ;  /* 0x000000ffff007224 */ /* 0x000fe400078e0a08 */
[----:B------:R-:W-:-:S06]  /*03c0*/  IMAD.HI.U32 R2, R3, R5, R2 ;  /* 0x0000000503027227 */ /* 0x000fcc00078e0002 */
[----:B------:R-:W-:-:S04]  /*03d0*/  IMAD.HI.U32 R2, R2, R9, RZ ;  /* 0x0000000902027227 */ /* 0x000fc800078e00ff */
[----:B------:R-:W-:Y:S02]  /*03e0*/  IMAD R0, R2, R0, R9 ;  /* 0x0000000002007224 */ /* 0x000fe400078e0209 */
[----:B------:R-:W1:Y:S03]  /*03f0*/  S2R R9, SR_TID.X ;  /* 0x0000000000097919 */ /* 0x000e660000002100 */
[----:B------:R-:W-:-:S13]  /*0400*/  ISETP.GT.U32.AND P1, PT, R7, R0, PT ;  /* 0x000000000700720c */ /* 0x000fda0003f24070 */
[----:B------:R-:W-:Y:S02]  /*0410*/  @!P1 IMAD.IADD R0, R0, 0x1, -R7 ;  /* 0x0000000100009824 */ /* 0x000fe400078e0a07 */
[----:B------:R-:W-:Y:S01]  /*0420*/  @!P1 VIADD R2, R2, 0x1 ;  /* 0x0000000102029836 */ /* 0x000fe20000000000 */
[----:B------:R-:W-:Y:S02]  /*0430*/  ISETP.NE.AND P1, PT, R11, RZ, PT ;  /* 0x000000ff0b00720c */ /* 0x000fe40003f25270 */
[----:B------:R-:W-:Y:S02]  /*0440*/  ISETP.GE.U32.AND P0, PT, R0, R7, PT ;  /* 0x000000070000720c */ /* 0x000fe40003f06070 */
[----:B------:R-:W-:-:S04]  /*0450*/  LOP3.LUT R0, R4, R11, RZ, 0x3c, !PT ;  /* 0x0000000b04007212 */ /* 0x000fc800078e3cff */
[----:B------:R-:W-:Y:S02]  /*0460*/  ISETP.GE.AND P2, PT, R0, RZ, PT ;  /* 0x000000ff0000720c */ /* 0x000fe40003f46270 */
[----:B-1----:R-:W-:-:S05]  /*0470*/  LOP3.LUT R3, R9, 0xf, RZ, 0xc0, !PT ;  /* 0x0000000f09037812 */ /* 0x002fca00078ec0ff */
[----:B------:R-:W-:Y:S01]  /*0480*/  @P0 VIADD R2, R2, 0x1 ;  /* 0x0000000102020836 */ /* 0x000fe20000000000 */
[----:B------:R-:W-:Y:S02]  /*0490*/  ISETP.GT.AND P0, PT, R50, 0x1f, PT ;  /* 0x0000001f3200780c */ /* 0x000fe40003f04270 */
[----:B------:R-:W-:-:S03]  /*04a0*/  SHF.R.U32.HI R7, RZ, 0x4, R9 ;  /* 0x00000004ff077819 */ /* 0x000fc60000011609 */
[----:B------:R-:W-:Y:S01]  /*04b0*/  @!P2 IMAD.MOV R2, RZ, RZ, -R2 ;  /* 0x000000ffff02a224 */ /* 0x000fe200078e0a02 */
[----:B------:R-:W-:Y:S02]  /*04c0*/  @!P1 LOP3.LUT R2, RZ, R11, RZ, 0x33, !PT ;  /* 0x0000000bff029212 */ /* 0x000fe400078e33ff */
[----:B------:R-:W-:-:S03]  /*04d0*/  SGXT.U32 R7, R7, 0x2 ;  /* 0x000000020707781a */ /* 0x000fc60000000000 */
[----:B------:R-:W-:Y:S02]  /*04e0*/  IMAD.MOV R0, RZ, RZ, -R2 ;  /* 0x000000ffff007224 */ /* 0x000fe400078e0a02 */
[----:B------:R-:W-:Y:S01]  /*04f0*/  @!P0 PRMT R16, RZ, 0x7610, R16 ;  /* 0x00007610ff108816 */ /* 0x000fe20000000010 */
[----:B------:R-:W-:Y:S01]  /*0500*/  @!P0 IMAD.SHL.U32 R5, R9, 0x40, RZ ;  /* 0x0000004009058824 */ /* 0x000fe200078e00ff */
[----:B------:R-:W-:Y:S01]  /*0510*/  @!P0 PRMT R18, RZ, 0x7610, R18 ;  /* 0x00007610ff128816 */ /* 0x000fe20000000012 */
[----:B------:R-:W-:Y:S01]  /*0520*/  IMAD R0, R11, R0, R4 ;  /* 0x000000000b007224 */ /* 0x000fe200078e0204 */
[----:B------:R-:W-:Y:S01]  /*0530*/  @!P0 PRMT R16, R16, 0x5410, RZ ;  /* 0x0000541010108816 */ /* 0x000fe200000000ff */
[C---:B------:R-:W-:Y:S01]  /*0540*/  @!P0 IMAD.SHL.U32 R4, R9.reuse, 0x8, RZ ;  /* 0x0000000809048824 */ /* 0x040fe200078e00ff */
[----:B------:R-:W-:Y:S01]  /*0550*/  @!P0 PRMT R18, R18, 0x5410, RZ ;  /* 0x0000541012128816 */ /* 0x000fe200000000ff */
[----:B------:R-:W-:Y:S02]  /*0560*/  IMAD.IADD R0, R6, 0x1, R0 ;  /* 0x0000000106007824 */ /* 0x000fe400078e0200 */
[----:B------:R-:W-:-:S02]  /*0570*/  @!P0 IMAD.SHL.U32 R6, R9, 0x2, RZ ;  /* 0x0000000209068824 */ /* 0x000fc400078e00ff */
[----:B------:R-:W-:Y:S01]  /*0580*/  IMAD R8, R0, 0x10, R3 ;  /* 0x0000001000087824 */ /* 0x000fe200078e0203 */
[----:B------:R-:W-:Y:S01]  /*0590*/  LOP3.LUT R0, R9, 0x20, RZ, 0xc0, !PT ;  /* 0x0000002009007812 */ /* 0x000fe200078ec0ff */
[----:B------:R-:W-:Y:S01]  /*05a0*/  IMAD.SHL.U32 R3, R2, 0x10, RZ ;  /* 0x0000001002037824 */ /* 0x000fe200078e00ff */
[----:B0--3--:R-:W-:Y:S06]  /*05b0*/  @!P0 BRA `(.L_x_0) ;  /* 0x0000001400848947 */ /* 0x009fec0003800000 */
[----:B------:R-:W-:Y:S01]  /*05c0*/  IABS R2, R22 ;  /* 0x0000001600027213 */ /* 0x000fe20000000000 */
[----:B------:R-:W0:Y:S01]  /*05d0*/  LDCU UR5, c[0x0][0x3a4] ;  /* 0x00007480ff0577ac */ /* 0x000e220008000800 */
[----:B------:R-:W-:Y:S01]  /*05e0*/  IABS R10, R23 ;  /* 0x00000017000a7213 */ /* 0x000fe20000000000 */
[----:B------:R-:W1:Y:S01]  /*05f0*/  LDC R49, c[0x0][0x3ac] ;  /* 0x0000eb00ff317b82 */ /* 0x000e620000000800 */
[----:B------:R-:W2:Y:S01]  /*0600*/  I2F.RP R6, R2 ;  /* 0x0000000200067306 */ /* 0x000ea20000209400 */
[----:B------:R-:W-:Y:S02]  /*0610*/  LEA.HI R4, R0, R3, RZ, 0x1b ;  /* 0x0000000300047211 */ /* 0x000fe400078fd8ff */
[----:B------:R-:W-:Y:S02]  /*0620*/  IABS R25, R8 ;  /* 0x0000000800197213 */ /* 0x000fe40000000000 */
[----:B------:R-:W-:Y:S01]  /*0630*/  ISETP.GE.AND P5, PT, R8, RZ, PT ;  /* 0x000000ff0800720c */ /* 0x000fe20003fa6270 */
[C---:B------:R-:W-:Y:S01]  /*0640*/  VIADD R18, R4.reuse, 0xc ;  /* 0x0000000c04127836 */ /* 0x040fe20000000000 */
[----:B------:R-:W-:Y:S01]  /*0650*/  LOP3.LUT R48, R9, 0x1f, RZ, 0xc0, !PT ;  /* 0x0000001f09307812 */ /* 0x000fe200078ec0ff */
[----:B------:R-:W3:Y:S01]  /*0660*/  I2F.RP R5, R10 ;  /* 0x0000000a00057306 */ /* 0x000ee20000209400 */
[C---:B------:R-:W-:Y:S01]  /*0670*/  VIADD R20, R4.reuse, 0xa ;  /* 0x0000000a04147836 */ /* 0x040fe20000000000 */
[C---:B------:R-:W-:Y:S01]  /*0680*/  LOP3.LUT R43, R7.reuse, 0xc, RZ, 0xfc, !PT ;  /* 0x0000000c072b7812 */ /* 0x040fe200078efcff */
[C---:B------:R-:W-:Y:S01]  /*0690*/  VIADD R24, R4.reuse, 0x8 ;  /* 0x0000000804187836 */ /* 0x040fe20000000000 */
[----:B------:R-:W-:Y:S01]  /*06a0*/  LOP3.LUT R45, R7, 0x4, RZ, 0xfc, !PT ;  /* 0x00000004072d7812 */ /* 0x000fe200078efcff */
[----:B------:R-:W-:-:S02]  /*06b0*/  VIADD R26, R4, 0x6 ;  /* 0x00000006041a7836 */ /* 0x000fc40000000000 */
[C---:B------:R-:W-:Y:S01]  /*06c0*/  VIADD R28, R4.reuse, 0x4 ;  /* 0x00000004041c7836 */ /* 0x040fe20000000000 */
[----:B--2---:R-:W2:Y:S01]  /*06d0*/  MUFU.RCP R6, R6 ;  /* 0x0000000600067308 */ /* 0x004ea20000001000 */
[----:B------:R-:W-:Y:S01]  /*06e0*/  IABS R19, R24 ;  /* 0x0000001800137213 */ /* 0x000fe20000000000 */
[----:B------:R-:W-:Y:S01]  /*06f0*/  VIADD R30, R4, 0x2 ;  /* 0x00000002041e7836 */ /* 0x000fe20000000000 */
[----:B------:R-:W-:Y:S02]  /*0700*/  IABS R21, R26 ;  /* 0x0000001a00157213 */ /* 0x000fe40000000000 */
[----:B------:R-:W-:Y:S02]  /*0710*/  IABS R27, R28 ;  /* 0x0000001c001b7213 */ /* 0x000fe40000000000 */
[----:B------:R-:W-:Y:S01]  /*0720*/  IABS R29, R30 ;  /* 0x0000001e001d7213 */ /* 0x000fe20000000000 */
[----:B---3--:R-:W3:Y:S01]  /*0730*/  MUFU.RCP R5, R5 ;  /* 0x0000000500057308 */ /* 0x008ee20000001000 */
[----:B-1----:R-:W-:-:S02]  /*0740*/  IMAD R48, R48, R49, RZ ;  /* 0x0000003130307224 */ /* 0x002fc400078e02ff */
[----:B------:R-:W-:Y:S02]  /*0750*/  IMAD.SHL.U32 R49, R49, 0x20, RZ ;  /* 0x0000002031317824 */ /* 0x000fe400078e00ff */
[----:B--2---:R-:W-:-:S04]  /*0760*/  VIADD R14, R6, 0xffffffe ;  /* 0x0ffffffe060e7836 */ /* 0x004fc80000000000 */
[----:B------:R1:W2:Y:S01]  /*0770*/  F2I.FTZ.U32.TRUNC.NTZ R15, R14 ;  /* 0x0000000e000f7305 */ /* 0x0002a2000021f000 */
[----:B---3--:R-:W-:Y:S02]  /*0780*/  VIADD R12, R5, 0xffffffe ;  /* 0x0ffffffe050c7836 */ /* 0x008fe40000000000 */
[----:B------:R-:W-:-:S05]  /*0790*/  VIADD R5, R4, 0xe ;  /* 0x0000000e04057836 */ /* 0x000fca0000000000 */
[----:B------:R3:W4:Y:S01]  /*07a0*/  F2I.FTZ.U32.TRUNC.NTZ R13, R12 ;  /* 0x0000000c000d7305 */ /* 0x000722000021f000 */
[----:B-1----:R-:W-:Y:S02]  /*07b0*/  IMAD.MOV.U32 R14, RZ, RZ, RZ ;  /* 0x000000ffff0e7224 */ /* 0x002fe400078e00ff */
[----:B--2---:R-:W-:Y:S02]  /*07c0*/  IMAD.MOV R17, RZ, RZ, -R15 ;  /* 0x000000ffff117224 */ /* 0x004fe400078e0a0f */
[----:B---3--:R-:W-:Y:S02]  /*07d0*/  IMAD.MOV.U32 R12, RZ, RZ, RZ ;  /* 0x000000ffff0c7224 */ /* 0x008fe400078e00ff */
[----:B------:R-:W-:-:S04]  /*07e0*/  IMAD R17, R17, R2, RZ ;  /* 0x0000000211117224 */ /* 0x000fc800078e02ff */
[----:B------:R-:W-:Y:S01]  /*07f0*/  IMAD.HI.U32 R14, R15, R17, R14 ;  /* 0x000000110f0e7227 */ /* 0x000fe200078e000e */
[----:B------:R-:W-:Y:S02]  /*0800*/  IABS R15, R5 ;  /* 0x00000005000f7213 */ /* 0x000fe40000000000 */
[----:B------:R-:W-:Y:S01]  /*0810*/  IABS R17, R20 ;  /* 0x0000001400117213 */ /* 0x000fe20000000000 */
[----:B----4-:R-:W-:Y:S02]  /*0820*/  IMAD.MOV R11, RZ, RZ, -R13 ;  /* 0x000000ffff0b7224 */ /* 0x010fe400078e0a0d */
[----:B------:R-:W-:-:S04]  /*0830*/  IMAD.HI.U32 R14, R14, R25, RZ ;  /* 0x000000190e0e7227 */ /* 0x000fc800078e00ff */
[----:B------:R-:W-:Y:S02]  /*0840*/  IMAD R11, R11, R10, RZ ;  /* 0x0000000a0b0b7224 */ /* 0x000fe400078e02ff */
[----:B------:R-:W-:Y:S02]  /*0850*/  IMAD.MOV R14, RZ, RZ, -R14 ;  /* 0x000000ffff0e7224 */ /* 0x000fe400078e0a0e */
[----:B------:R-:W-:-:S04]  /*0860*/  IMAD.HI.U32 R6, R13, R11, R12 ;  /* 0x0000000b0d067227 */ /* 0x000fc800078e000c */
[----:B------:R-:W-:Y:S02]  /*0870*/  IMAD R25, R2, R14, R25 ;  /* 0x0000000e02197224 */ /* 0x000fe400078e0219 */
[----:B------:R-:W-:Y:S01]  /*0880*/  IMAD.MOV.U32 R13, RZ, RZ, R15 ;  /* 0x000000ffff0d7224 */ /* 0x000fe200078e000f */
[----:B------:R-:W-:Y:S01]  /*0890*/  IABS R15, R18 ;  /* 0x00000012000f7213 */ /* 0x000fe20000000000 */
[----:B------:R-:W-:Y:S01]  /*08a0*/  IMAD.HI.U32 R14, R6, R21, RZ ;  /* 0x00000015060e7227 */ /* 0x000fe200078e00ff */
[----:B------:R-:W-:-:S03]  /*08b0*/  ISETP.GT.U32.AND P0, PT, R2, R25, PT ;  /* 0x000000190200720c */ /* 0x000fc60003f04070 */
[----:B------:R-:W-:-:S04]  /*08c0*/  IMAD.HI.U32 R11, R6, R13, RZ ;  /* 0x0000000d060b7227 */ /* 0x000fc800078e00ff */
[----:B------:R-:W-:Y:S02]  /*08d0*/  IMAD.MOV R11, RZ, RZ, -R11 ;  /* 0x000000ffff0b7224 */ /* 0x000fe400078e0a0b */
[----:B------:R-:W-:-:S04]  /*08e0*/  IMAD.HI.U32 R12, R6, R15, RZ ;  /* 0x0000000f060c7227 */ /* 0x000fc800078e00ff */
[C---:B------:R-:W-:Y:S02]  /*08f0*/  IMAD R11, R10.reuse, R11, R13 ;  /* 0x0000000b0a0b7224 */ /* 0x040fe400078e020d */
[----:B------:R-:W-:Y:S02]  /*0900*/  IMAD.MOV R12, RZ, RZ, -R12 ;  /* 0x000000ffff0c7224 */ /* 0x000fe400078e0a0c */
[----:B------:R-:W-:Y:S01]  /*0910*/  @!P0 IMAD.IADD R25, R25, 0x1, -R2 ;  /* 0x0000000119198824 */ /* 0x000fe200078e0a02 */
[C---:B------:R-:W-:Y:S01]  /*0920*/  ISETP.GT.U32.AND P1, PT, R10.reuse, R11, PT ;  /* 0x0000000b0a00720c */ /* 0x040fe20003f24070 */
[----:B------:R-:W-:Y:S01]  /*0930*/  IMAD R15, R10, R12, R15 ;  /* 0x0000000c0a0f7224 */ /* 0x000fe200078e020f */
[----:B------:R-:W-:Y:S01]  /*0940*/  ISETP.NE.AND P0, PT, R22, RZ, PT ;  /* 0x000000ff1600720c */ /* 0x000fe20003f05270 */
[----:B------:R-:W-:Y:S01]  /*0950*/  IMAD.HI.U32 R12, R6, R17, RZ ;  /* 0x00000011060c7227 */ /* 0x000fe200078e00ff */
[----:B------:R-:W-:Y:S02]  /*0960*/  ISETP.GT.U32.AND P2, PT, R2, R25, PT ;  /* 0x000000190200720c */ /* 0x000fe40003f44070 */
[----:B------:R-:W-:Y:S01]  /*0970*/  ISETP.GT.U32.AND P3, PT, R10, R15, PT ;  /* 0x0000000f0a00720c */ /* 0x000fe20003f64070 */
[----:B------:R-:W-:-:S04]  /*0980*/  IMAD.HI.U32 R13, R6, R19, RZ ;  /* 0x00000013060d7227 */ /* 0x000fc800078e00ff */
[----:B------:R-:W-:Y:S02]  /*0990*/  IMAD.MOV R12, RZ, RZ, -R12 ;  /* 0x000000ffff0c7224 */ /* 0x000fe400078e0a0c */
[----:B------:R-:W-:Y:S02]  /*09a0*/  IMAD.MOV R16, RZ, RZ, -R13 ;  /* 0x000000ffff107224 */ /* 0x000fe400078e0a0d */
[----:B------:R-:W-:Y:S02]  /*09b0*/  IMAD R13, R10, R12, R17 ;  /* 0x0000000c0a0d7224 */ /* 0x000fe400078e0211 */
[----:B------:R-:W-:Y:S01]  /*09c0*/  @!P1 IMAD.IADD R11, R11, 0x1, -R10 ;  /* 0x000000010b0b9824 */ /* 0x000fe200078e0a0a */
[----:B------:R-:W-:Y:S01]  /*09d0*/  ISETP.GE.AND P1, PT, R4, RZ, PT ;  /* 0x000000ff0400720c */ /* 0x000fe20003f26270 */
[----:B------:R-:W-:Y:S01]  /*09e0*/  IMAD.MOV R14, RZ, RZ, -R14 ;  /* 0x000000ffff0e7224 */ /* 0x000fe200078e0a0e */
[C---:B------:R-:W-:Y:S01]  /*09f0*/  ISETP.GT.U32.AND P4, PT, R10.reuse, R13, PT ;  /* 0x0000000d0a00720c */ /* 0x040fe20003f84070 */
[----:B------:R-:W-:-:S02]  /*0a00*/  IMAD R17, R10, R16, R19 ;  /* 0x000000100a117224 */ /* 0x000fc400078e0213 */
[----:B------:R-:W-:Y:S01]  /*0a10*/  @!P2 IMAD.IADD R25, R25, 0x1, -R2 ;  /* 0x000000011919a824 */ /* 0x000fe200078e0a02 */
[C---:B------:R-:W-:Y:S01]  /*0a20*/  ISETP.GT.U32.AND P2, PT, R10.reuse, R11, PT ;  /* 0x0000000b0a00720c */ /* 0x040fe20003f44070 */
[----:B------:R-:W-:Y:S01]  /*0a30*/  IMAD R19, R10, R14, R21 ;  /* 0x0000000e0a137224 */ /* 0x000fe200078e0215 */
[----:B------:R-:W-:Y:S01]  /*0a40*/  IABS R14, R4 ;  /* 0x00000004000e7213 */ /* 0x000fe20000000000 */
[----:B------:R-:W-:Y:S01]  /*0a50*/  IMAD.HI.U32 R12, R6, R27, RZ ;  /* 0x0000001b060c7227 */ /* 0x000fe200078e00ff */
[----:B------:R-:W-:Y:S02]  /*0a60*/  SHF.R.S32.HI R4, RZ, 0x2, R9 ;  /* 0x00000002ff047819 */ /* 0x000fe40000011409 */
[----:B------:R-:W-:Y:S01]  /*0a70*/  ISETP.GT.U32.AND P6, PT, R10, R19, PT ;  /* 0x000000130a00720c */ /* 0x000fe20003fc4070 */
[----:B------:R-:W-:Y:S01]  /*0a80*/  @!P3 IMAD.IADD R15, R15, 0x1, -R10 ;  /* 0x000000010f0fb824 */ /* 0x000fe200078e0a0a */
[----:B------:R-:W-:Y:S01]  /*0a90*/  ISETP.GE.AND P3, PT, R5, RZ, PT ;  /* 0x000000ff0500720c */ /* 0x000fe20003f66270 */
[----:B------:R-:W-:Y:S01]  /*0aa0*/  IMAD.HI.U32 R2, R6, R29, RZ ;  /* 0x0000001d06027227 */ /* 0x000fe200078e00ff */
[----:B------:R-:W-:-:S02]  /*0ab0*/  SHF.R.S32.HI R5, RZ, 0x1f, R50 ;  /* 0x0000001fff057819 */ /* 0x000fc40000011432 */
[----:B------:R-:W-:Y:S01]  /*0ac0*/  SGXT R4, R4, 0x1 ;  /* 0x000000010404781a */ /* 0x000fe20000000200 */
[----:B------:R-:W-:Y:S01]  /*0ad0*/  IMAD.MOV R12, RZ, RZ, -R12 ;  /* 0x000000ffff0c7224 */ /* 0x000fe200078e0a0c */
[----:B------:R-:W-:Y:S01]  /*0ae0*/  LEA.HI R50, R5, R50, RZ, 0x5 ;  /* 0x0000003205327211 */ /* 0x000fe200078f28ff */
[----:B------:R-:W-:Y:S01]  /*0af0*/  @!P4 IMAD.IADD R13, R13, 0x1, -R10 ;  /* 0x000000010d0dc824 */ /* 0x000fe200078e0a0a */
[C---:B------:R-:W-:Y:S01]  /*0b00*/  ISETP.GT.U32.AND P4, PT, R10.reuse, R15, PT ;  /* 0x0000000f0a00720c */ /* 0x040fe20003f84070 */
[----:B------:R-:W-:Y:S01]  /*0b10*/  IMAD.MOV R2, RZ, RZ, -R2 ;  /* 0x000000ffff027224 */ /* 0x000fe200078e0a02 */
[----:B------:R-:W-:Y:S01]  /*0b20*/  SHF.R.S32.HI R50, RZ, 0x5, R50 ;  /* 0x00000005ff327819 */ /* 0x000fe20000011432 */
[----:B------:R-:W-:Y:S02]  /*0b30*/  @!P2 IMAD.IADD R11, R11, 0x1, -R10 ;  /* 0x000000010b0ba824 */ /* 0x000fe400078e0a0a */
[----:B------:R-:W-:Y:S02]  /*0b40*/  IMAD R21, R10, R12, R27 ;  /* 0x0000000c0a157224 */ /* 0x000fe400078e021b */
[----:B------:R-:W-:-:S02]  /*0b50*/  IMAD.MOV.U32 R27, RZ, RZ, R14 ;  /* 0x000000ffff1b7224 */ /* 0x000fc400078e000e */
[----:B------:R-:W-:Y:S02]  /*0b60*/  IMAD.MOV.U32 R12, RZ, RZ, R25 ;  /* 0x000000ffff0c7224 */ /* 0x000fe400078e0019 */
[----:B------:R-:W-:Y:S02]  /*0b70*/  IMAD R25, R10, R2, R29 ;  /* 0x000000020a197224 */ /* 0x000fe400078e021d */
[----:B------:R-:W-:Y:S01]  /*0b80*/  IMAD.MOV.U32 R16, RZ, RZ, R11 ;  /* 0x000000ffff107224 */ /* 0x000fe200078e000b */
[----:B------:R-:W-:Y:S01]  /*0b90*/  LOP3.LUT R11, R4, 0x90, RZ, 0xc0, !PT ;  /* 0x00000090040b7812 */ /* 0x000fe200078ec0ff */
[----:B------:R-:W-:Y:S01]  /*0ba0*/  @!P6 IMAD.IADD R19, R19, 0x1, -R10 ;  /* 0x000000011313e824 */ /* 0x000fe200078e0a0a */
[C---:B------:R-:W-:Y:S01]  /*0bb0*/  ISETP.GT.U32.AND P6, PT, R10.reuse, R13, PT ;  /* 0x0000000d0a00720c */ /* 0x040fe20003fc4070 */
[----:B------:R-:W-:Y:S01]  /*0bc0*/  @!P5 IMAD.MOV R12, RZ, RZ, -R12 ;  /* 0x000000ffff0cd224 */ /* 0x000fe200078e0a0c */
[----:B------:R-:W-:Y:S01]  /*0bd0*/  ISETP.GT.U32.AND P5, PT, R10, R17, PT ;  /* 0x000000110a00720c */ /* 0x000fe20003fa4070 */
[----:B------:R-:W-:Y:S01]  /*0be0*/  IMAD.HI.U32 R6, R6, R27, RZ ;  /* 0x0000001b06067227 */ /* 0x000fe200078e00ff */
[----:B------:R-:W-:-:S02]  /*0bf0*/  @!P0 LOP3.LUT R12, RZ, R22, RZ, 0x33, !PT ;  /* 0x00000016ff0c8212 */ /* 0x000fc400078e33ff */
[C---:B------:R-:W-:Y:S01]  /*0c00*/  ISETP.GT.U32.AND P0, PT, R10.reuse, R21, PT ;  /* 0x000000150a00720c */ /* 0x040fe20003f04070 */
[----:B------:R-:W-:Y:S01]  /*0c10*/  @!P3 IMAD.MOV R16, RZ, RZ, -R16 ;  /* 0x000000ffff10b224 */ /* 0x000fe200078e0a10 */
[----:B------:R-:W-:Y:S01]  /*0c20*/  ISETP.GT.U32.AND P3, PT, R10, R25, PT ;  /* 0x000000190a00720c */ /* 0x000fe20003f64070 */
[----:B------:R-:W-:Y:S02]  /*0c30*/  IMAD.MOV R6, RZ, RZ, -R6 ;  /* 0x000000ffff067224 */ /* 0x000fe400078e0a06 */
[--C-:B------:R-:W-:Y:S01]  /*0c40*/  @!P4 IMAD.IADD R15, R15, 0x1, -R10.reuse ;  /* 0x000000010f0fc824 */ /* 0x100fe200078e0a0a */
[----:B------:R-:W-:Y:S01]  /*0c50*/  ISETP.GE.AND P4, PT, R18, RZ, PT ;  /* 0x000000ff1200720c */ /* 0x000fe20003f86270 */
[C---:B------:R-:W-:Y:S02]  /*0c60*/  IMAD R27, R10.reuse, R6, R27 ;  /* 0x000000060a1b7224 */ /* 0x040fe400078e021b */
[--C-:B------:R-:W-:Y:S02]  /*0c70*/  @!P6 IMAD.IADD R13, R13, 0x1, -R10.reuse ;  /* 0x000000010d0de824 */ /* 0x100fe400078e0a0a */
[--C-:B------:R-:W-:Y:S01]  /*0c80*/  @!P5 IMAD.IADD R17, R17, 0x1, -R10.reuse ;  /* 0x000000011111d824 */ /* 0x100fe200078e0a0a */
[C---:B------:R-:W-:Y:S01]  /*0c90*/  ISETP.GT.U32.AND P6, PT, R10.reuse, R27, PT ;  /* 0x0000001b0a00720c */ /* 0x040fe20003fc4070 */
[--C-:B------:R-:W-:Y:S01]  /*0ca0*/  @!P0 IMAD.IADD R21, R21, 0x1, -R10.reuse ;  /* 0x0000000115158824 */ /* 0x100fe200078e0a0a */
[C---:B------:R-:W-:Y:S01]  /*0cb0*/  ISETP.GT.U32.AND P0, PT, R10.reuse, R19, PT ;  /* 0x000000130a00720c */ /* 0x040fe20003f04070 */
[----:B------:R-:W-:Y:S01]  /*0cc0*/  @!P3 IMAD.IADD R25, R25, 0x1, -R10 ;  /* 0x000000011919b824 */ /* 0x000fe200078e0a0a */
[C---:B------:R-:W-:Y:S01]  /*0cd0*/  ISETP.GT.U32.AND P5, PT, R10.reuse, R17, PT ;  /* 0x000000110a00720c */ /* 0x040fe20003fa4070 */
[----:B------:R-:W-:Y:S01]  /*0ce0*/  IMAD.MOV.U32 R18, RZ, RZ, R15 ;  /* 0x000000ffff127224 */ /* 0x000fe200078e000f */
[----:B------:R-:W-:Y:S01]  /*0cf0*/  ISETP.GT.U32.AND P2, PT, R10, R21, PT ;  /* 0x000000150a00720c */ /* 0x000fe20003f44070 */
[C---:B------:R-:W-:Y:S01]  /*0d00*/  IMAD.SHL.U32 R5, R9.reuse, 0x40, RZ ;  /* 0x0000004009057824 */ /* 0x040fe200078e00ff */
[----:B------:R-:W-:Y:S01]  /*0d10*/  ISETP.GE.AND P3, PT, R28, RZ, PT ;  /* 0x000000ff1c00720c */ /* 0x000fe20003f66270 */
[----:B------:R-:W-:Y:S01]  /*0d20*/  @!P4 IMAD.MOV R18, RZ, RZ, -R18 ;  /* 0x000000ffff12c224 */ /* 0x000fe200078e0a12 */
[----:B------:R-:W-:Y:S01]  /*0d30*/  ISETP.GT.U32.AND P4, PT, R10, R25, PT ;  /* 0x000000190a00720c */ /* 0x000fe20003f84070 */
[----:B------:R-:W-:Y:S01]  /*0d40*/  IMAD.SHL.U32 R2, R9, 0x20, RZ ;  /* 0x0000002009027824 */ /* 0x000fe200078e00ff */
[----:B------:R-:W-:Y:S01]  /*0d50*/  LOP3.LUT R6, R5, 0x1c0, RZ, 0xc0, !PT ;  /* 0x000001c005067812 */ /* 0x000fe200078ec0ff */
[----:B------:R-:W-:-:S02]  /*0d60*/  @!P6 IMAD.IADD R27, R27, 0x1, -R10 ;  /* 0x000000011b1be824 */ /* 0x000fc400078e0a0a */
[--C-:B------:R-:W-:Y:S01]  /*0d70*/  @!P0 IMAD.IADD R19, R19, 0x1, -R10.reuse ;  /* 0x0000000113138824 */ /* 0x100fe200078e0a0a */
[----:B------:R-:W-:Y:S01]  /*0d80*/  ISETP.GE.AND P0, PT, R24, RZ, PT ;  /* 0x000000ff1800720c */ /* 0x000fe20003f06270 */
[--C-:B------:R-:W-:Y:S01]  /*0d90*/  @!P5 IMAD.IADD R17, R17, 0x1, -R10.reuse ;  /* 0x000000011111d824 */ /* 0x100fe200078e0a0a */
[----:B------:R-:W-:Y:S01]  /*0da0*/  ISETP.GT.U32.AND P6, PT, R10, R27, PT ;  /* 0x0000001b0a00720c */ /* 0x000fe20003fc4070 */
[----:B------:R-:W-:Y:S01]  /*0db0*/  VIADD R15, R6, UR4 ;  /* 0x00000004060f7c36 */ /* 0x000fe20008000000 */
[----:B------:R-:W-:Y:S01]  /*0dc0*/  ISETP.GE.AND P5, PT, R20, RZ, PT ;  /* 0x000000ff1400720c */ /* 0x000fe20003fa6270 */
[----:B------:R-:W-:Y:S01]  /*0dd0*/  @!P2 IMAD.IADD R21, R21, 0x1, -R10 ;  /* 0x000000011515a824 */ /* 0x000fe200078e0a0a */
[----:B------:R-:W-:Y:S01]  /*0de0*/  ISETP.GE.AND P2, PT, R26, RZ, PT ;  /* 0x000000ff1a00720c */ /* 0x000fe20003f46270 */
[C---:B------:R-:W-:Y:S01]  /*0df0*/  IMAD.SHL.U32 R6, R9.reuse, 0x2, RZ ;  /* 0x0000000209067824 */ /* 0x040fe200078e00ff */
[----:B------:R-:W1:Y:S01]  /*0e00*/  LDC R20, c[0x0][0x3b0] ;  /* 0x0000ec00ff147b82 */ /* 0x000e620000000800 */
[----:B------:R-:W-:Y:S01]  /*0e10*/  IMAD.SHL.U32 R4, R9, 0x8, RZ ;  /* 0x0000000809047824 */ /* 0x000fe200078e00ff */
[----:B------:R-:W-:Y:S01]  /*0e20*/  LOP3.LUT R11, R11, 0x60, R2, 0xf8, !PT ;  /* 0x000000600b0b7812 */ /* 0x000fe200078ef802 */
[----:B------:R-:W-:Y:S01]  /*0e30*/  @!P4 IMAD.IADD R25, R25, 0x1, -R10 ;  /* 0x000000011919c824 */ /* 0x000fe200078e0a0a */
[----:B------:R-:W-:Y:S01]  /*0e40*/  ISETP.GE.AND P4, PT, R30, RZ, PT ;  /* 0x000000ff1e00720c */ /* 0x000fe20003f86270 */
[----:B------:R-:W-:Y:S01]  /*0e50*/  IMAD.SHL.U32 R14, R9, 0x10, RZ ;  /* 0x00000010090e7824 */ /* 0x000fe200078e00ff */
[--C-:B------:R-:W-:Y:S01]  /*0e60*/  LOP3.LUT R2, R4, 0x30, R6.reuse, 0x48, !PT ;  /* 0x0000003004027812 */ /* 0x100fe200078e4806 */
[----:B------:R-:W-:Y:S01]  /*0e70*/  IMAD R15, R0, 0x10, R15 ;  /* 0x00000010000f7824 */ /* 0x000fe200078e020f */
[----:B------:R-:W-:Y:S01]  /*0e80*/  LOP3.LUT R11, R11, 0x10, R6, 0x78, !PT ;  /* 0x000000100b0b7812 */ /* 0x000fe200078e7806 */
[----:B------:R-:W-:Y:S01]  /*0e90*/  @!P6 IMAD.IADD R27, R27, 0x1, -R10 ;  /* 0x000000011b1be824 */ /* 0x000fe200078e0a0a */
[----:B------:R-:W-:Y:S01]  /*0ea0*/  LOP3.LUT R0, R14, 0x100, RZ, 0xc0, !PT ;  /* 0x000001000e007812 */ /* 0x000fe200078ec0ff */
[----:B------:R-:W-:Y:S01]  /*0eb0*/  IMAD.IADD R2, R2, 0x1, R15 ;  /* 0x0000000102027824 */ /* 0x000fe200078e020f */
[----:B------:R-:W-:Y:S01]  /*0ec0*/  ISETP.NE.AND P6, PT, R23, RZ, PT ;  /* 0x000000ff1700720c */ /* 0x000fe20003fc5270 */
[----:B------:R-:W2:Y:S01]  /*0ed0*/  LDC.64 R14, c[0x0][0x388] ;  /* 0x0000e200ff0e7b82 */ /* 0x000ea20000000a00 */
[----:B------:R-:W-:Y:S01]  /*0ee0*/  @!P5 IMAD.MOV R13, RZ, RZ, -R13 ;  /* 0x000000ffff0dd224 */ /* 0x000fe200078e0a0d */
[----:B------:R-:W-:Y:S01]  /*0ef0*/  IADD3 R0, PT, PT, R11, UR4, R0 ;  /* 0x000000040b007c10 */ /* 0x000fe2000fffe000 */
[----:B------:R-:W-:Y:S01]  /*0f00*/  @!P0 IMAD.MOV R17, RZ, RZ, -R17 ;  /* 0x000000ffff118224 */ /* 0x000fe200078e0a11 */
[----:B------:R-:W-:Y:S01]  /*0f10*/  LOP3.LUT R23, RZ, R23, RZ, 0x33, !PT ;  /* 0x00000017ff177212 */ /* 0x000fe200078e33ff */
[----:B------:R-:W-:-:S02]  /*0f20*/  @!P2 IMAD.MOV R19, RZ, RZ, -R19 ;  /* 0x000000ffff13a224 */ /* 0x000fc400078e0a13 */
[----:B------:R-:W-:Y:S01]  /*0f30*/  @!P3 IMAD.MOV R21, RZ, RZ, -R21 ;  /* 0x000000ffff15b224 */ /* 0x000fe200078e0a15 */
[----:B------:R-:W3:Y:S01]  /*0f40*/  LDC.64 R10, c[0x0][0x380] ;  /* 0x0000e000ff0a7b82 */ /* 0x000ee20000000a00 */
[----:B------:R-:W-:Y:S01]  /*0f50*/  @!P4 IMAD.MOV R25, RZ, RZ, -R25 ;  /* 0x000000ffff19c224 */ /* 0x000fe200078e0a19 */
[C---:B------:R-:W-:Y:S01]  /*0f60*/  SEL R16, R23.reuse, R16, !P6 ;  /* 0x0000001017107207 */ /* 0x040fe20007000000 */
[----:B------:R-:W-:Y:S01]  /*0f70*/  @!P1 IMAD.MOV R27, RZ, RZ, -R27 ;  /* 0x000000ffff1b9224 */ /* 0x000fe200078e0a1b */
[C---:B------:R-:W-:Y:S02]  /*0f80*/  SEL R18, R23.reuse, R18, !P6 ;  /* 0x0000001217127207 */ /* 0x040fe40007000000 */
[C---:B------:R-:W-:Y:S01]  /*0f90*/  SEL R13, R23.reuse, R13, !P6 ;  /* 0x0000000d170d7207 */ /* 0x040fe20007000000 */
[-C--:B-1----:R-:W-:Y:S01]  /*0fa0*/  IMAD R22, R16, R20.reuse, RZ ;  /* 0x0000001410167224 */ /* 0x082fe200078e02ff */
[C---:B------:R-:W-:Y:S01]  /*0fb0*/  SEL R17, R23.reuse, R17, !P6 ;  /* 0x0000001117117207 */ /* 0x040fe20007000000 */
[-C--:B------:R-:W-:Y:S01]  /*0fc0*/  IMAD R18, R18, R20.reuse, RZ ;  /* 0x0000001412127224 */ /* 0x080fe200078e02ff */
[----:B------:R-:W-:Y:S01]  /*0fd0*/  SEL R19, R23, R19, !P6 ;  /* 0x0000001317137207 */ /* 0x000fe20007000000 */
[-C--:B------:R-:W-:Y:S01]  /*0fe0*/  IMAD R38, R13, R20.reuse, RZ ;  /* 0x000000140d267224 */ /* 0x080fe200078e02ff */
[----:B------:R-:W-:Y:S01]  /*0ff0*/  SEL R21, R23, R21, !P6 ;  /* 0x0000001517157207 */ /* 0x000fe20007000000 */
[-C--:B------:R-:W-:Y:S01]  /*1000*/  IMAD R17, R17, R20.reuse, RZ ;  /* 0x0000001411117224 */ /* 0x080fe200078e02ff */
[----:B------:R-:W-:Y:S01]  /*1010*/  SEL R25, R23, R25, !P6 ;  /* 0x0000001917197207 */ /* 0x000fe20007000000 */
[-C--:B------:R-:W-:Y:S01]  /*1020*/  IMAD R19, R19, R20.reuse, RZ ;  /* 0x0000001413137224 */ /* 0x080fe200078e02ff */
[----:B------:R-:W-:Y:S01]  /*1030*/  SEL R23, R23, R27, !P6 ;  /* 0x0000001b17177207 */ /* 0x000fe20007000000 */
[----:B------:R-:W-:Y:S01]  /*1040*/  IMAD R21, R21, R20, RZ ;  /* 0x0000001415157224 */ /* 0x000fe200078e02ff */
[----:B--2---:R-:W-:Y:S01]  /*1050*/  LEA R13, P0, R22, R14, 0x1 ;  /* 0x0000000e160d7211 */ /* 0x004fe200078008ff */
[----:B------:R-:W-:Y:S01]  /*1060*/  IMAD R25, R25, R20, RZ ;  /* 0x0000001419197224 */ /* 0x000fe200078e02ff */
[----:B------:R-:W-:Y:S01]  /*1070*/  LEA R41, P6, R18, R14, 0x1 ;  /* 0x0000000e12297211 */ /* 0x000fe200078c08ff */
[----:B------:R-:W-:Y:S01]  /*1080*/  IMAD R23, R23, R20, RZ ;  /* 0x0000001417177224 */ /* 0x000fe200078e02ff */
[----:B------:R-:W-:Y:S01]  /*1090*/  LEA R39, P5, R38, R14, 0x1 ;  /* 0x0000000e26277211 */ /* 0x000fe200078a08ff */
[----:B------:R-:W1:Y:S01]  /*10a0*/  LDC R20, c[0x0][0x3a8] ;  /* 0x0000ea00ff147b82 */ /* 0x000e620000000800 */
[----:B0-----:R-:W-:Y:S01]  /*10b0*/  IMAD R16, R12, UR5, RZ ;  /* 0x000000050c107c24 */ /* 0x001fe2000f8e02ff */
[-C--:B------:R-:W-:Y:S01]  /*10c0*/  LEA.HI.X.SX32 R12, R22, R15.reuse, 0x1, P0 ;  /* 0x0000000f160c7211 */ /* 0x080fe200000f0eff */
[----:B------:R-:W0:Y:S01]  /*10d0*/  LDCU UR5, c[0x0][0x3a0] ;  /* 0x00007400ff0577ac */ /* 0x000e220008000800 */
[----:B------:R-:W-:-:S02]  /*10e0*/  LEA.HI.X.SX32 R40, R18, R15, 0x1, P6 ;  /* 0x0000000f12287211 */ /* 0x000fc400030f0eff */
[-C--:B------:R-:W-:Y:S02]  /*10f0*/  LEA R37, P4, R17, R14.reuse, 0x1 ;  /* 0x0000000e11257211 */ /* 0x080fe400078808ff */
[-C--:B------:R-:W-:Y:S02]  /*1100*/  LEA R35, P3, R19, R14.reuse, 0x1 ;  /* 0x0000000e13237211 */ /* 0x080fe400078608ff */
[-C--:B------:R-:W-:Y:S02]  /*1110*/  LEA R55, P2, R21, R14.reuse, 0x1 ;  /* 0x0000000e15377211 */ /* 0x080fe400078408ff */
[-C--:B------:R-:W-:Y:S02]  /*1120*/  LEA R33, P1, R25, R14.reuse, 0x1 ;  /* 0x0000000e19217211 */ /* 0x080fe400078208ff */
[----:B------:R-:W-:Y:S02]  /*1130*/  LEA R31, P0, R23, R14, 0x1 ;  /* 0x0000000e171f7211 */ /* 0x000fe400078008ff */
[----:B---3--:R-:W-:-:S02]  /*1140*/  LEA R26, P6, R16, R10, 0x1 ;  /* 0x0000000a101a7211 */ /* 0x008fc400078c08ff */
[-C--:B------:R-:W-:Y:S02]  /*1150*/  LEA.HI.X.SX32 R38, R38, R15.reuse, 0x1, P5 ;  /* 0x0000000f26267211 */ /* 0x080fe400028f0eff */
[-C--:B------:R-:W-:Y:S02]  /*1160*/  LEA.HI.X.SX32 R36, R17, R15.reuse, 0x1, P4 ;  /* 0x0000000f11247211 */ /* 0x080fe400020f0eff */
[-C--:B------:R-:W-:Y:S02]  /*1170*/  LEA.HI.X.SX32 R34, R19, R15.reuse, 0x1, P3 ;  /* 0x0000000f13227211 */ /* 0x080fe400018f0eff */
[----:B------:R-:W-:Y:S02]  /*1180*/  CS2R R18, SRZ ;  /* 0x0000000000127805 */ /* 0x000fe4000001ff00 */
[-C--:B------:R-:W-:Y:S01]  /*1190*/  LEA.HI.X.SX32 R21, R21, R15.reuse, 0x1, P2 ;  /* 0x0000000f15157211 */ /* 0x080fe200010f0eff */
[-C--:B-1----:R-:W-:Y:S01]  /*11a0*/  IMAD R43, R43, R20.reuse, RZ ;  /* 0x000000142b2b7224 */ /* 0x082fe200078e02ff */
[-C--:B------:R-:W-:Y:S01]  /*11b0*/  LEA.HI.X.SX32 R32, R25, R15.reuse, 0x1, P1 ;  /* 0x0000000f19207211 */ /* 0x080fe200008f0eff */
[----:B------:R-:W-:Y:S01]  /*11c0*/  IMAD R45, R45, R20, RZ ;  /* 0x000000142d2d7224 */ /* 0x000fe200078e02ff */
[----:B------:R-:W-:Y:S01]  /*11d0*/  LEA.HI.X.SX32 R30, R23, R15, 0x1, P0 ;  /* 0x0000000f171e7211 */ /* 0x000fe200000f0eff */
[----:B------:R-:W-:Y:S01]  /*11e0*/  IMAD.SHL.U32 R46, R20, 0x20, RZ ;  /* 0x00000020142e7824 */ /* 0x000fe200078e00ff */
[----:B------:R-:W-:-:S02]  /*11f0*/  LEA.HI.X.SX32 R29, R16, R11, 0x1, P6 ;  /* 0x0000000b101d7211 */ /* 0x000fc400030f0eff */
[----:B------:R-:W-:Y:S02]  /*1200*/  CS2R R16, SRZ ;  /* 0x0000000000107805 */ /* 0x000fe4000001ff00 */
[C---:B------:R-:W-:Y:S01]  /*1210*/  LOP3.LUT R11, R7.reuse, 0x1c, RZ, 0xfc, !PT ;  /* 0x0000001c070b7812 */ /* 0x040fe200078efcff */
[CC--:B------:R-:W-:Y:S01]  /*1220*/  IMAD R47, R7.reuse, R20.reuse, RZ ;  /* 0x00000014072f7224 */ /* 0x0c0fe200078e02ff */
[C---:B------:R-:W-:Y:S02]  /*1230*/  LOP3.LUT R27, R7.reuse, 0x18, RZ, 0xfc, !PT ;  /* 0x00000018071b7812 */ /* 0x040fe400078efcff */
[----:B------:R-:W-:Y:S01]  /*1240*/  LOP3.LUT R25, R7, 0x14, RZ, 0xfc, !PT ;  /* 0x0000001407197812 */ /* 0x000fe200078efcff */
[-C--:B------:R-:W-:Y:S01]  /*1250*/  IMAD R11, R11, R20.reuse, RZ ;  /* 0x000000140b0b7224 */ /* 0x080fe200078e02ff */
[----:B------:R-:W-:Y:S01]  /*1260*/  LOP3.LUT R23, R7, 0x10, RZ, 0xfc, !PT ;  /* 0x0000001007177812 */ /* 0x000fe200078efcff */
[-C--:B------:R-:W-:Y:S01]  /*1270*/  IMAD R24, R27, R20.reuse, RZ ;  /* 0x000000141b187224 */ /* 0x080fe200078e02ff */
[----:B------:R-:W-:Y:S01]  /*1280*/  LOP3.LUT R15, R7, 0x8, RZ, 0xfc, !PT ;  /* 0x00000008070f7812 */ /* 0x000fe200078efcff */
[-C--:B------:R-:W-:Y:S01]  /*1290*/  IMAD R25, R25, R20.reuse, RZ ;  /* 0x0000001419197224 */ /* 0x080fe200078e02ff */
[----:B------:R-:W-:Y:S01]  /*12a0*/  LOP3.LUT R10, R6, 0x7e, RZ, 0xc0, !PT ;  /* 0x0000007e060a7812 */ /* 0x000fe200078ec0ff */
[----:B------:R-:W-:-:S02]  /*12b0*/  IMAD R42, R23, R20, RZ ;  /* 0x00000014172a7224 */ /* 0x000fc400078e02ff */
[----:B------:R-:W-:Y:S01]  /*12c0*/  IMAD R44, R15, R20, RZ ;  /* 0x000000140f2c7224 */ /* 0x000fe200078e02ff */
[C---:B------:R-:W-:Y:S02]  /*12d0*/  LOP3.LUT R51, R10.reuse, 0x10, RZ, 0x3c, !PT ;  /* 0x000000100a337812 */ /* 0x040fe400078e3cff */
[C---:B------:R-:W-:Y:S02]  /*12e0*/  LOP3.LUT R52, R10.reuse, 0x20, RZ, 0x3c, !PT ;  /* 0x000000200a347812 */ /* 0x040fe400078e3cff */
[----:B0-----:R-:W-:-:S07]  /*12f0*/  LOP3.LUT R53, R10, 0x30, RZ, 0x3c, !PT ;  /* 0x000000300a357812 */ /* 0x001fce00078e3cff */
.L_x_1:
[C---:B------:R-:W-:Y:S01]  /*1300*/  ISETP.GE.AND P0, PT, R7.reuse, UR5, PT ;  /* 0x0000000507007c0c */ /* 0x040fe2000bf06270 */
[----:B------:R-:W-:Y:S01]  /*1310*/  IMAD.MOV.U32 R27, RZ, RZ, R29 ;  /* 0x000000ffff1b7224 */ /* 0x000fe200078e001d */
[----:B------:R-:W-:Y:S02]  /*1320*/  LOP3.LUT R20, R7, 0x8, RZ, 0xfc, !PT ;  /* 0x0000000807147812 */ /* 0x000fe400078efcff */
[----:B------:R-:W-:Y:S01]  /*1330*/  PRMT R22, RZ, 0x7610, R22 ;  /* 0x00007610ff167816 */ /* 0x000fe20000000016 */
[----:B------:R-:W-:Y:S01]  /*1340*/  IMAD.WIDE R14, R47, 0x2, R26 ;  /* 0x000000022f0e7825 */ /* 0x000fe200078e021a */
[----:B------:R-:W-:Y:S02]  /*1350*/  ISETP.GE.AND P1, PT, R20, UR5, PT ;  /* 0x0000000514007c0c */ /* 0x000fe4000bf26270 */
[----:B------:R-:W-:Y:S02]  /*1360*/  LOP3.LUT R20, R7, 0x10, RZ, 0xfc, !PT ;  /* 0x0000001007147812 */ /* 0x000fe400078efcff */
[----:B------:R-:W-:-:S03]  /*1370*/  PRMT R54, RZ, 0x7610, R54 ;  /* 0x00007610ff367816 */ /* 0x000fc60000000036 */
[----:B------:R0:W2:Y:S01]  /*1380*/  @!P0 LDG.E.U16 R22, desc[UR6][R14.64] ;  /* 0x000000060e168981 */ /* 0x0000a2000c1e1500 */
[----:B------:R-:W-:Y:S02]  /*1390*/  ISETP.GE.AND P0, PT, R20, UR5, PT ;  /* 0x0000000514007c0c */ /* 0x000fe4000bf06270 */
[----:B------:R-:W-:Y:S01]  /*13a0*/  LOP3.LUT R20, R7, 0x18, RZ, 0xfc, !PT ;  /* 0x0000001807147812 */ /* 0x000fe200078efcff */
[----:B0-----:R-:W-:Y:S01]  /*13b0*/  IMAD.WIDE R14, R44, 0x2, R26 ;  /* 0x000000022c0e7825 */ /* 0x001fe200078e021a */
[----:B------:R-:W-:-:S04]  /*13c0*/  PRMT R58, RZ, 0x7610, R58 ;  /* 0x00007610ff3a7816 */ /* 0x000fc8000000003a */
[----:B------:R0:W3:Y:S01]  /*13d0*/  @!P1 LDG.E.U16 R54, desc[UR6][R14.64] ;  /* 0x000000060e369981 */ /* 0x0000e2000c1e1500 */
[----:B------:R-:W-:Y:S02]  /*13e0*/  ISETP.GE.AND P1, PT, R20, UR5, PT ;  /* 0x0000000514007c0c */ /* 0x000fe4000bf26270 */
[----:B------:R-:W-:Y:S02]  /*13f0*/  LOP3.LUT R20, R7, 0x4, RZ, 0xfc, !PT ;  /* 0x0000000407147812 */ /* 0x000fe400078efcff */
[----:B------:R-:W-:Y:S01]  /*1400*/  PRMT R57, RZ, 0x7610, R57 ;  /* 0x00007610ff397816 */ /* 0x000fe20000000039 */
[----:B0-----:R-:W-:-:S05]  /*1410*/  IMAD.WIDE R14, R42, 0x2, R26 ;  /* 0x000000022a0e7825 */ /* 0x001fca00078e021a */
[----:B------:R0:W4:Y:S01]  /*1420*/  @!P0 LDG.E.U16 R58, desc[UR6][R14.64] ;  /* 0x000000060e3a8981 */ /* 0x000122000c1e1500 */
[----:B------:R-:W-:Y:S02]  /*1430*/  ISETP.GE.AND P0, PT, R20, UR5, PT ;  /* 0x0000000514007c0c */ /* 0x000fe4000bf06270 */
[----:B------:R-:W-:Y:S01]  /*1440*/  LOP3.LUT R20, R7, 0xc, RZ, 0xfc, !PT ;  /* 0x0000000c07147812 */ /* 0x000fe200078efcff */
[----:B0-----:R-:W-:Y:S01]  /*1450*/  IMAD.WIDE R14, R24, 0x2, R26 ;  /* 0x00000002180e7825 */ /* 0x001fe200078e021a */
[----:B------:R-:W-:-:S04]  /*1460*/  PRMT R56, RZ, 0x7610, R56 ;  /* 0x00007610ff387816 */ /* 0x000fc80000000038 */
[----:B------:R0:W5:Y:S01]  /*1470*/  @!P1 LDG.E.U16 R57, desc[UR6][R14.64] ;  /* 0x000000060e399981 */ /* 0x000162000c1e1500 */
[----:B------:R-:W-:Y:S02]  /*1480*/  ISETP.GE.AND P1, PT, R20, UR5, PT ;  /* 0x0000000514007c0c */ /* 0x000fe4000bf26270 */
[----:B------:R-:W-:Y:S02]  /*1490*/  PRMT R23, RZ, 0x7610, R23 ;  /* 0x00007610ff177816 */ /* 0x000fe40000000017 */
[----:B------:R-:W-:Y:S01]  /*14a0*/  LOP3.LUT R20, R7, 0x14, RZ, 0xfc, !PT ;  /* 0x0000001407147812 */ /* 0x000fe200078efcff */
[----:B0-----:R-:W-:-:S05]  /*14b0*/  IMAD.WIDE R14, R45, 0x2, R26 ;  /* 0x000000022d0e7825 */ /* 0x001fca00078e021a */
[----:B------:R0:W5:Y:S01]  /*14c0*/  @!P0 LDG.E.U16 R56, desc[UR6][R14.64] ;  /* 0x000000060e388981 */ /* 0x000162000c1e1500 */
[----:B------:R-:W-:Y:S01]  /*14d0*/  ISETP.GE.AND P0, PT, R20, UR5, PT ;  /* 0x0000000514007c0c */ /* 0x000fe2000bf06270 */
[----:B0-----:R-:W-:-:S05]  /*14e0*/  IMAD.WIDE R14, R43, 0x2, R26 ;  /* 0x000000022b0e7825 */ /* 0x001fca00078e021a */
[----:B------:R0:W5:Y:S01]  /*14f0*/  @!P1 LDG.E.U16 R23, desc[UR6][R14.64] ;  /* 0x000000060e179981 */ /* 0x000162000c1e1500 */
[----:B------:R-:W-:Y:S02]  /*1500*/  PRMT R20, RZ, 0x7610, R20 ;  /* 0x00007610ff147816 */ /* 0x000fe40000000014 */
[----:B------:R-:W-:Y:S01]  /*1510*/  LOP3.LUT R28, R7, 0x1c, RZ, 0xfc, !PT ;  /* 0x0000001c071c7812 */ /* 0x000fe200078efcff */
[----:B0-----:R-:W-:-:S05]  /*1520*/  IMAD.WIDE R14, R25, 0x2, R26 ;  /* 0x00000002190e7825 */ /* 0x001fca00078e021a */
[----:B------:R0:W5:Y:S01]  /*1530*/  @!P0 LDG.E.U16 R20, desc[UR6][R14.64] ;  /* 0x000000060e148981 */ /* 0x000162000c1e1500 */
[----:B------:R-:W-:Y:S02]  /*1540*/  ISETP.GE.AND P0, PT, R28, UR5, PT ;  /* 0x000000051c007c0c */ /* 0x000fe4000bf06270 */
[----:B------:R-:W-:-:S04]  /*1550*/  LOP3.LUT R28, R9, 0x1f, RZ, 0xc0, !PT ;  /* 0x0000001f091c7812 */ /* 0x000fc800078ec0ff */
[----:B------:R-:W-:Y:S01]  /*1560*/  ISETP.GE.AND P1, PT, R28, UR5, PT ;  /* 0x000000051c007c0c */ /* 0x000fe2000bf26270 */
[----:B------:R-:W-:Y:S01]  /*1570*/  IMAD.WIDE R28, R11, 0x2, R26 ;  /* 0x000000020b1c7825 */ /* 0x000fe200078e021a */
[----:B0-----:R-:W-:-:S06]  /*1580*/  PRMT R15, RZ, 0x7610, R15 ;  /* 0x00007610ff0f7816 */ /* 0x001fcc000000000f */
[----:B------:R0:W5:Y:S01]  /*1590*/  @!P0 LDG.E.U16 R15, desc[UR6][R28.64] ;  /* 0x000000061c0f8981 */ /* 0x000162000c1e1500 */
[----:B------:R-:W-:Y:S01]  /*15a0*/  PRMT R14, RZ, 0x7610, R14 ;  /* 0x00007610ff0e7816 */ /* 0x000fe2000000000e */
[----:B------:R-:W-:Y:S01]  /*15b0*/  BAR.SYNC.DEFER_BLOCKING 0x0 ;  /* 0x0000000000007b1d */ /* 0x000fe20000010000 */
[----:B0-----:R-:W-:Y:S02]  /*15c0*/  IMAD.MOV.U32 R28, RZ, RZ, R31 ;  /* 0x000000ffff1c7224 */ /* 0x001fe400078e001f */
[----:B------:R-:W-:Y:S02]  /*15d0*/  IMAD.MOV.U32 R29, RZ, RZ, R30 ;  /* 0x000000ffff1d7224 */ /* 0x000fe400078e001e */
[----:B------:R-:W-:Y:S01]  /*15e0*/  IMAD.WIDE R30, R48, 0x2, R28 ;  /* 0x00000002301e7825 */ /* 0x000fe200078e021c */
[----:B------:R-:W-:-:S04]  /*15f0*/  LOP3.LUT R35, R35, R34, RZ, 0x3c, !PT ;  /* 0x0000002223237212 */ /* 0x000fc800078e3cff */
[----:B------:R0:W5:Y:S02]  /*1600*/  @!P1 LDG.E.U16 R14, desc[UR6][R30.64] ;  /* 0x000000061e0e9981 */ /* 0x000164000c1e1500 */
[----:B0-----:R-:W-:Y:S02]  /*1610*/  IMAD.MOV.U32 R30, RZ, RZ, R33 ;  /* 0x000000ffff1e7224 */ /* 0x001fe400078e0021 */
[----:B------:R-:W-:Y:S02]  /*1620*/  IMAD.MOV.U32 R31, RZ, RZ, R32 ;  /* 0x000000ffff1f7224 */ /* 0x000fe400078e0020 */
[----:B------:R-:W-:Y:S01]  /*1630*/  IMAD.WIDE R32, R48, 0x2, R30 ;  /* 0x0000000230207825 */ /* 0x000fe200078e021e */
[----:B------:R-:W-:Y:S02]  /*1640*/  LOP3.LUT R34, R35, R34, RZ, 0x3c, !PT ;  /* 0x0000002223227212 */ /* 0x000fe400078e3cff */
[----:B------:R-:W-:Y:S02]  /*1650*/  LOP3.LUT R37, R37, R36, RZ, 0x3c, !PT ;  /* 0x0000002425257212 */ /* 0x000fe400078e3cff */
[----:B------:R-:W-:-:S02]  /*1660*/  LOP3.LUT R35, R35, R34, RZ, 0x3c, !PT ;  /* 0x0000002223237212 */ /* 0x000fc400078e3cff */
[----:B------:R-:W-:Y:S02]  /*1670*/  LOP3.LUT R36, R37, R36, RZ, 0x3c, !PT ;  /* 0x0000002425247212 */ /* 0x000fe400078e3cff */
[----:B------:R-:W-:Y:S02]  /*1680*/  LOP3.LUT R39, R39, R38, RZ, 0x3c, !PT ;  /* 0x0000002627277212 */ /* 0x000fe400078e3cff */
[----:B------:R-:W-:Y:S02]  /*1690*/  LOP3.LUT R37, R37, R36, RZ, 0x3c, !PT ;  /* 0x0000002425257212 */ /* 0x000fe400078e3cff */
[----:B------:R-:W-:Y:S02]  /*16a0*/  LOP3.LUT R38, R39, R38, RZ, 0x3c, !PT ;  /* 0x0000002627267212 */ /* 0x000fe400078e3cff */
[----:B------:R-:W-:Y:S02]  /*16b0*/  LOP3.LUT R41, R41, R40, RZ, 0x3c, !PT ;  /* 0x0000002829297212 */ /* 0x000fe400078e3cff */
[----:B------:R-:W-:-:S02]  /*16c0*/  LOP3.LUT R39, R39, R38, RZ, 0x3c, !PT ;  /* 0x0000002627277212 */ /* 0x000fc400078e3cff */
[----:B------:R-:W-:-:S04]  /*16d0*/  LOP3.LUT R40, R41, R40, RZ, 0x3c, !PT ;  /* 0x0000002829287212 */ /* 0x000fc800078e3cff */
[----:B------:R-:W-:Y:S02]  /*16e0*/  LOP3.LUT R41, R41, R40, RZ, 0x3c, !PT ;  /* 0x0000002829297212 */ /* 0x000fe400078e3cff */
[----:B------:R-:W-:Y:S01]  /*16f0*/  PRMT R60, RZ, 0x7610, R60 ;  /* 0x00007610ff3c7816 */ /* 0x000fe2000000003c */
[----:B--2---:R0:W-:Y:S02]  /*1700*/  STS.U16 [R10+UR4], R22 ;  /* 0x000000160a007988 */ /* 0x0041e40008000404 */
[----:B0-----:R-:W-:-:S06]  /*1710*/  PRMT R22, RZ, 0x7610, R22 ;  /* 0x00007610ff167816 */ /* 0x001fcc0000000016 */
[----:B------:R0:W2:Y:S04]  /*1720*/  @!P1 LDG.E.U16 R22, desc[UR6][R32.64] ;  /* 0x0000000620169981 */ /* 0x0000a8000c1e1500 */
[----:B---3--:R1:W-:Y:S01]  /*1730*/  STS.U16 [R10+UR4+0x100], R54 ;  /* 0x000100360a007988 */ /* 0x0083e20008000404 */
[----:B0-----:R-:W-:Y:S02]  /*1740*/  IMAD.MOV.U32 R32, RZ, RZ, R55 ;  /* 0x000000ffff207224 */ /* 0x001fe400078e0037 */
[--C-:B------:R-:W-:Y:S01]  /*1750*/  IMAD.MOV.U32 R33, RZ, RZ, R21.reuse ;  /* 0x000000ffff217224 */ /* 0x100fe200078e0015 */
[----:B------:R-:W-:Y:S01]  /*1760*/  PRMT R21, RZ, 0x7610, R21 ;  /* 0x00007610ff157816 */ /* 0x000fe20000000015 */
[C---:B-1----:R-:W-:Y:S01]  /*1770*/  IMAD.WIDE R54, R48.reuse, 0x2, R32 ;  /* 0x0000000230367825 */ /* 0x042fe200078e0220 */
[----:B----4-:R0:W-:Y:S04]  /*1780*/  STS.U16 [R10+UR4+0x200], R58 ;  /* 0x0002003a0a007988 */ /* 0x0101e80008000404 */
[----:B------:R1:W3:Y:S01]  /*1790*/  @!P1 LDG.E.U16 R21, desc[UR6][R54.64] ;  /* 0x0000000636159981 */ /* 0x0002e2000c1e1500 */
[----:B0-----:R-:W-:Y:S01]  /*17a0*/  IMAD.WIDE R58, R48, 0x2, R34 ;  /* 0x00000002303a7825 */ /* 0x001fe200078e0222 */
[----:B-1----:R-:W-:-:S02]  /*17b0*/  PRMT R54, RZ, 0x7610, R54 ;  /* 0x00007610ff367816 */ /* 0x002fc40000000036 */
[----:B------:R-:W-:-:S04]  /*17c0*/  PRMT R55, RZ, 0x7610, R55 ;  /* 0x00007610ff377816 */ /* 0x000fc80000000037 */
[----:B------:R0:W4:Y:S04]  /*17d0*/  @!P1 LDG.E.U16 R54, desc[UR6][R58.64] ;  /* 0x000000063a369981 */ /* 0x000128000c1e1500 */
[----:B-----5:R-:W-:Y:S01]  /*17e0*/  STS.U16 [R10+UR4+0x300], R57 ;  /* 0x000300390a007988 */ /* 0x020fe20008000404 */
[----:B0-----:R-:W-:-:S03]  /*17f0*/  IMAD.WIDE R58, R48, 0x2, R36 ;  /* 0x00000002303a7825 */ /* 0x001fc600078e0224 */
[----:B------:R0:W-:Y:S04]  /*1800*/  STS.U16 [R51+UR4+0x80], R56 ;  /* 0x0000803833007988 */ /* 0x0001e80008000404 */
[----:B------:R1:W5:Y:S01]  /*1810*/  @!P1 LDG.E.U16 R55, desc[UR6][R58.64] ;  /* 0x000000063a379981 */ /* 0x000362000c1e1500 */
[C---:B0-----:R-:W-:Y:S01]  /*1820*/  IMAD.WIDE R56, R48.reuse, 0x2, R38 ;  /* 0x0000000230387825 */ /* 0x041fe200078e0226 */
[----:B-1----:R-:W-:Y:S02]  /*1830*/  PRMT R58, RZ, 0x7610, R58 ;  /* 0x00007610ff3a7816 */ /* 0x002fe4000000003a */
[----:B------:R0:W-:Y:S04]  /*1840*/  STS.U16 [R51+UR4+0x180], R23 ;  /* 0x0001801733007988 */ /* 0x0001e80008000404 */
[----:B------:R1:W3:Y:S01]  /*1850*/  @!P1 LDG.E.U16 R58, desc[UR6][R56.64] ;  /* 0x00000006383a9981 */ /* 0x0002e2000c1e1500 */
[----:B0-----:R-:W-:Y:S01]  /*1860*/  PRMT R23, RZ, 0x7610, R23 ;  /* 0x00007610ff177816 */ /* 0x001fe20000000017 */
[----:B-1----:R-:W-:-:S05]  /*1870*/  IMAD.WIDE R56, R48, 0x2, R40 ;  /* 0x0000000230387825 */ /* 0x002fca00078e0228 */
[----:B------:R0:W4:Y:S04]  /*1880*/  @!P1 LDG.E.U16 R23, desc[UR6][R56.64] ;  /* 0x0000000638179981 */ /* 0x000128000c1e1500 */
[----:B------:R-:W-:Y:S01]  /*1890*/  STS.U16 [R51+UR4+0x280], R20 ;  /* 0x0002801433007988 */ /* 0x000fe20008000404 */
[----:B0-----:R-:W-:Y:S02]  /*18a0*/  IMAD.MOV.U32 R56, RZ, RZ, R13 ;  /* 0x000000ffff387224 */ /* 0x001fe400078e000d */
[----:B------:R-:W-:Y:S02]  /*18b0*/  IMAD.MOV.U32 R57, RZ, RZ, R12 ;  /* 0x000000ffff397224 */ /* 0x000fe400078e000c */
[----:B------:R-:W-:-:S05]  /*18c0*/  IMAD.WIDE R12, R48, 0x2, R56 ;  /* 0x00000002300c7825 */ /* 0x000fca00078e0238 */
[----:B------:R-:W4:Y:S01]  /*18d0*/  @!P1 LDG.E.U16 R60, desc[UR6][R12.64] ;  /* 0x000000060c3c9981 */ /* 0x000f22000c1e1500 */
[----:B------:R-:W-:Y:S01]  /*18e0*/  VIADD R50, R50, 0xffffffff ;  /* 0xffffffff32327836 */ /* 0x000fe20000000000 */
[----:B------:R-:W-:Y:S01]  /*18f0*/  UIADD3 UR5, UPT, UPT, UR5, -0x20, URZ ;  /* 0xffffffe005057890 */ /* 0x000fe2000fffe0ff */
[C---:B------:R-:W-:Y:S01]  /*1900*/  IMAD.WIDE R56, R49.reuse, 0x2, R56 ;  /* 0x0000000231387825 */ /* 0x040fe200078e0238 */
[----:B------:R-:W-:Y:S02]  /*1910*/  STS.U16 [R51+UR4+0x380], R15 ;  /* 0x0003800f33007988 */ /* 0x000fe40008000404 */
[----:B------:R-:W-:Y:S01]  /*1920*/  ISETP.NE.U32.AND P0, PT, R50, RZ, PT ;  /* 0x000000ff3200720c */ /* 0x000fe20003f05070 */
[----:B------:R-:W-:-:S04]  /*1930*/  IMAD.WIDE R32, R49, 0x2, R32 ;  /* 0x0000000231207825 */ /* 0x000fc800078e0220 */
[C---:B------:R-:W-:Y:S01]  /*1940*/  IMAD.WIDE R30, R49.reuse, 0x2, R30 ;  /* 0x00000002311e7825 */ /* 0x040fe200078e021e */
[----:B------:R-:W-:Y:S03]  /*1950*/  STS.U16 [R10+UR4+0x400], R14 ;  /* 0x0004000e0a007988 */ /* 0x000fe60008000404 */
[----:B------:R-:W-:-:S04]  /*1960*/  IMAD.WIDE R28, R49, 0x2, R28 ;  /* 0x00000002311c7825 */ /* 0x000fc800078e021c */
[----:B------:R-:W-:Y:S01]  /*1970*/  IMAD.WIDE R26, R46, 0x2, R26 ;  /* 0x000000022e1a7825 */ /* 0x000fe200078e021a */
[----:B-----5:R-:W-:Y:S04]  /*1980*/  STS.U16 [R10+UR4+0x600], R55 ;  /* 0x000600370a007988 */ /* 0x020fe80008000404 */
[----:B--2---:R-:W-:Y:S04]  /*1990*/  STS.U16 [R51+UR4+0x480], R22 ;  /* 0x0004801633007988 */ /* 0x004fe80008000404 */
[----:B---3--:R0:W-:Y:S04]  /*19a0*/  STS.U16 [R51+UR4+0x680], R58 ;  /* 0x0006803a33007988 */ /* 0x0081e80008000404 */
[----:B------:R-:W-:Y:S01]  /*19b0*/  STS.U16 [R52+UR4+0x500], R21 ;  /* 0x0005001534007988 */ /* 0x000fe20008000404 */
[----:B0-----:R-:W-:-:S04]  /*19c0*/  IMAD.WIDE R58, R49, 0x2, R38 ;  /* 0x00000002313a7825 */ /* 0x001fc800078e0226 */
[----:B------:R-:W-:Y:S01]  /*19d0*/  IMAD.MOV.U32 R39, RZ, RZ, R58 ;  /* 0x000000ffff277224 */ /* 0x000fe200078e003a */
[----:B----4-:R-:W-:Y:S01]  /*19e0*/  STS.U16 [R52+UR4+0x700], R23 ;  /* 0x0007001734007988 */ /* 0x010fe20008000404 */
[----:B------:R-:W-:-:S03]  /*19f0*/  IMAD.MOV.U32 R38, RZ, RZ, R59 ;  /* 0x000000ffff267224 */ /* 0x000fc600078e003b */
[----:B------:R0:W-:Y:S02]  /*1a00*/  STS.U16 [R53+UR4+0x580], R54 ;  /* 0x0005803635007988 */ /* 0x0001e40008000404 */
[----:B0-----:R-:W-:-:S04]  /*1a10*/  IMAD.WIDE R54, R49, 0x2, R40 ;  /* 0x0000000231367825 */ /* 0x001fc800078e0228 */
[----:B------:R-:W-:Y:S02]  /*1a20*/  IMAD.MOV.U32 R41, RZ, RZ, R54 ;  /* 0x000000ffff297224 */ /* 0x000fe400078e0036 */
[----:B------:R-:W-:Y:S01]  /*1a30*/  IMAD.MOV.U32 R40, RZ, RZ, R55 ;  /* 0x000000ffff287224 */ /* 0x000fe200078e0037 */
[----:B------:R-:W-:Y:S01]  /*1a40*/  STS.U16 [R53+UR4+0x780], R60 ;  /* 0x0007803c35007988 */ /* 0x000fe20008000404 */
[----:B------:R-:W-:Y:S01]  /*1a50*/  IMAD.WIDE R54, R49, 0x2, R34 ;  /* 0x0000000231367825 */ /* 0x000fe200078e0222 */
[----:B------:R-:W-:Y:S03]  /*1a60*/  BAR.SYNC.DEFER_BLOCKING 0x0 ;  /* 0x0000000000007b1d */ /* 0x000fe60000010000 */
[----:B------:R-:W-:Y:S02]  /*1a70*/  IMAD.MOV.U32 R34, RZ, RZ, R55 ;  /* 0x000000ffff227224 */ /* 0x000fe400078e0037 */
[----:B------:R-:W-:-:S02]  /*1a80*/  IMAD.MOV.U32 R55, RZ, RZ, R32 ;  /* 0x000000ffff377224 */ /* 0x000fc400078e0020 */
[----:B------:R-:W-:Y:S02]  /*1a90*/  IMAD.MOV.U32 R32, RZ, RZ, R31 ;  /* 0x000000ffff207224 */ /* 0x000fe400078e001f */
[----:B------:R-:W-:Y:S02]  /*1aa0*/  IMAD.MOV.U32 R35, RZ, RZ, R54 ;  /* 0x000000ffff237224 */ /* 0x000fe400078e0036 */
[----:B------:R-:W-:Y:S01]  /*1ab0*/  IMAD.MOV.U32 R31, RZ, RZ, R28 ;  /* 0x000000ffff1f7224 */ /* 0x000fe200078e001c */
[----:B------:R-:W-:Y:S04]  /*1ac0*/  LDSM.16.MT88.4 R20, [R0] ;  /* 0x000000000014783b */ /* 0x000fe80000004200 */
[----:B------:R-:W0:Y:S02]  /*1ad0*/  LDSM.16.M88.4 R12, [R2+0x400] ;  /* 0x00040000020c783b */ /* 0x000e240000000200 */
[----:B0-----:R-:W-:Y:S02]  /*1ae0*/  HMMA.16816.F32.BF16 R16, R20, R12, R16 ;  /* 0x0000000c1410723c */ /* 0x001fe40000041810 */
[----:B------:R-:W0:Y:S01]  /*1af0*/  LDSM.16.MT88.4 R20, [R0+0x200] ;  /* 0x000200000014783b */ /* 0x000e220000004200 */
[----:B------:R-:W-:-:S02]  /*1b00*/  IMAD.MOV.U32 R13, RZ, RZ, R56 ;  /* 0x000000ffff0d7224 */ /* 0x000fc400078e0038 */
[----:B------:R-:W-:Y:S02]  /*1b10*/  IMAD.MOV.U32 R12, RZ, RZ, R57 ;  /* 0x000000ffff0c7224 */ /* 0x000fe400078e0039 */
[----:B------:R-:W-:-:S04]  /*1b20*/  IMAD.WIDE R56, R49, 0x2, R36 ;  /* 0x0000000231387825 */ /* 0x000fc800078e0224 */
[----:B------:R-:W-:Y:S02]  /*1b30*/  IMAD.MOV.U32 R37, RZ, RZ, R56 ;  /* 0x000000ffff257224 */ /* 0x000fe400078e0038 */
[----:B------:R-:W-:-:S07]  /*1b40*/  IMAD.MOV.U32 R36, RZ, RZ, R57 ;  /* 0x000000ffff247224 */ /* 0x000fce00078e0039 */
[----:B0-----:R-:W-:Y:S01]  /*1b50*/  HMMA.16816.F32.BF16 R16, R20, R14, R16 ;  /* 0x0000000e1410723c */ /* 0x001fe20000041810 */
[----:B------:R-:W-:Y:S02]  /*1b60*/  IMAD.MOV.U32 R21, RZ, RZ, R33 ;  /* 0x000000ffff157224 */ /* 0x000fe400078e0021 */
[----:B------:R-:W-:Y:S02]  /*1b70*/  IMAD.MOV.U32 R33, RZ, RZ, R30 ;  /* 0x000000ffff217224 */ /* 0x000fe400078e001e */
[----:B------:R-:W-:Y:S02]  /*1b80*/  IMAD.MOV.U32 R30, RZ, RZ, R29 ;  /* 0x000000ffff1e7224 */ /* 0x000fe400078e001d */
[----:B------:R-:W-:Y:S01]  /*1b90*/  IMAD.MOV.U32 R29, RZ, RZ, R27 ;  /* 0x000000ffff1d7224 */ /* 0x000fe200078e001b */
[----:B------:R-:W-:-:S12]  /*1ba0*/  @P0 BRA `(.L_x_1) ;  /* 0xfffffff400d40947 */ /* 0x000fd8000383ffff */
[----:B------:R-:W-:Y:S02]  /*1bb0*/  F2FP.BF16.F32.PACK_AB R18, R19, R18 ;  /* 0x000000121312723e */ /* 0x000fe400000010ff */
[----:B------:R-:W-:-:S07]  /*1bc0*/  F2FP.BF16.F32.PACK_AB R16, R17, R16 ;  /* 0x000000101110723e */ /* 0x000fce00000010ff */
.L_x_0:
[----:B------:R-:W0:Y:S01]  /*1bd0*/  S2R R2, SR_TID.X ;  /* 0x0000000000027919 */ /* 0x000e220000002100 */
[----:B------:R-:W-:Y:S01]  /*1be0*/  SHF.R.S32.HI R0, RZ, 0x3, R9 ;  /* 0x00000003ff007819 */ /* 0x000fe20000011409 */
[----:B------:R-:W1:Y:S01]  /*1bf0*/  LDCU.128 UR8, c[0x0][0x390] ;  /* 0x00007200ff0877ac */ /* 0x000e620008000c00 */
[----:B------:R-:W-:Y:S02]  /*1c00*/  LOP3.LUT R6, R6, 0x3c, RZ, 0xc0, !PT ;  /* 0x0000003c06067812 */ /* 0x000fe400078ec0ff */
[----:B------:R-:W-:Y:S01]  /*1c10*/  SGXT R0, R0, 0x1 ;  /* 0x000000010000781a */ /* 0x000fe20000000200 */
[----:B------:R-:W2:Y:S01]  /*1c20*/  LDCU UR5, c[0x0][0x3b4] ;  /* 0x00007680ff0577ac */ /* 0x000ea20008000800 */
[----:B------:R-:W-:Y:S02]  /*1c30*/  LOP3.LUT R6, R6, 0x40, R5, 0xf8, !PT ;  /* 0x0000004006067812 */ /* 0x000fe400078ef805 */
[----:B------:R-:W-:Y:S02]  /*1c40*/  LOP3.LUT R5, R0, 0xc0, RZ, 0xc0, !PT ;  /* 0x000000c000057812 */ /* 0x000fe400078ec0ff */
[----:B------:R-:W-:-:S02]  /*1c50*/  PRMT R10, R16, 0x7632, R10 ;  /* 0x00007632100a7816 */ /* 0x000fc4000000000a */
[----:B------:R-:W-:Y:S01]  /*1c60*/  LOP3.LUT R5, R5, 0x38, R4, 0xf8, !PT ;  /* 0x0000003805057812 */ /* 0x000fe200078ef804 */
[----:B------:R-:W-:Y:S01]  /*1c70*/  BAR.SYNC.DEFER_BLOCKING 0x0 ;  /* 0x0000000000007b1d */ /* 0x000fe20000010000 */
[C---:B-1----:R-:W-:Y:S01]  /*1c80*/  ISETP.GE.AND P0, PT, R8.reuse, UR10, PT ;  /* 0x0000000a08007c0c */ /* 0x042fe2000bf06270 */
[----:B--2---:R-:W-:-:S05]  /*1c90*/  IMAD R8, R8, UR5, RZ ;  /* 0x0000000508087c24 */ /* 0x004fca000f8e02ff */
[----:B------:R-:W-:Y:S02]  /*1ca0*/  LEA R12, P1, R8, UR8, 0x1 ;  /* 0x00000008080c7c11 */ /* 0x000fe4000f8208ff */
[----:B0-----:R-:W-:Y:S02]  /*1cb0*/  LOP3.LUT R11, R2, 0x20, RZ, 0xc0, !PT ;  /* 0x00000020020b7812 */ /* 0x001fe400078ec0ff */
[--C-:B------:R-:W-:Y:S02]  /*1cc0*/  SHF.R.S32.HI R2, RZ, 0x4, R9.reuse ;  /* 0x00000004ff027819 */ /* 0x100fe40000011409 */
[C---:B------:R-:W-:Y:S01]  /*1cd0*/  LEA.HI R6, R11.reuse, R6, RZ, 0x1c ;  /* 0x000000060b067211 */ /* 0x040fe200078fe0ff */
[----:B------:R-:W-:Y:S01]  /*1ce0*/  IMAD.SHL.U32 R0, R11, 0x2, RZ ;  /* 0x000000020b007824 */ /* 0x000fe200078e00ff */
[----:B------:R-:W-:Y:S02]  /*1cf0*/  PRMT R9, R18, 0x7632, R9 ;  /* 0x0000763212097816 */ /* 0x000fe40000000009 */
[----:B------:R-:W-:Y:S01]  /*1d00*/  LOP3.LUT R4, R6, 0x40, RZ, 0x3c, !PT ;  /* 0x0000004006047812 */ /* 0x000fe200078e3cff */
[----:B------:R0:W-:Y:S01]  /*1d10*/  STS.U16 [R6+UR4], R16 ;  /* 0x0000001006007988 */ /* 0x0001e20008000404 */
[----:B------:R-:W-:-:S02]  /*1d20*/  LOP3.LUT R11, R5, R0, RZ, 0x3c, !PT ;  /* 0x00000000050b7212 */ /* 0x000fc400078e3cff */
[C---:B------:R-:W-:Y:S02]  /*1d30*/  LOP3.LUT R0, R6.reuse, 0x4, RZ, 0x3c, !PT ;  /* 0x0000000406007812 */ /* 0x040fe400078e3cff */
[----:B------:R-:W-:Y:S02]  /*1d40*/  LOP3.LUT R5, R6, 0x44, RZ, 0x3c, !PT ;  /* 0x0000004406057812 */ /* 0x000fe400078e3cff */
[----:B------:R-:W-:Y:S01]  /*1d50*/  SGXT R2, R2, 0x1 ;  /* 0x000000010202781a */ /* 0x000fe20000000200 */
[----:B------:R1:W-:Y:S01]  /*1d60*/  STS.U16 [R0+UR4+0x100], R10 ;  /* 0x0001000a00007988 */ /* 0x0003e20008000404 */
[----:B------:R-:W-:Y:S02]  /*1d70*/  LEA.HI.X.SX32 R14, R8, UR9, 0x1, P1 ;  /* 0x00000009080e7c11 */ /* 0x000fe400088f0eff */
[----:B------:R-:W-:Y:S01]  /*1d80*/  LOP3.LUT R11, R11, 0x104, R2, 0xf8, !PT ;  /* 0x000001040b0b7812 */ /* 0x000fe200078ef802 */
[----:B------:R2:W-:Y:S01]  /*1d90*/  STS.U16 [R4+UR4+0x80], R18 ;  /* 0x0000801204007988 */ /* 0x0005e20008000404 */
[----:B------:R-:W-:-:S02]  /*1da0*/  LOP3.LUT R2, R3, R7, RZ, 0xfc, !PT ;  /* 0x0000000703027212 */ /* 0x000fc400078efcff */
[----:B0-----:R-:W-:Y:S01]  /*1db0*/  LOP3.LUT R6, R11, 0x4, RZ, 0x3c, !PT ;  /* 0x000000040b067812 */ /* 0x001fe200078e3cff */
[----:B------:R0:W-:Y:S01]  /*1dc0*/  STS.U16 [R5+UR4+0x180], R9 ;  /* 0x0001800905007988 */ /* 0x0001e20008000404 */
[----:B------:R-:W-:Y:S01]  /*1dd0*/  BAR.SYNC.DEFER_BLOCKING 0x0 ;  /* 0x0000000000007b1d */ /* 0x000fe20000010000 */
[C-C-:B-1----:R-:W-:Y:S02]  /*1de0*/  LOP3.LUT R0, R3.reuse, 0xc, R7.reuse, 0xfe, !PT ;  /* 0x0000000c03007812 */ /* 0x142fe400078efe07 */
[C-C-:B--2---:R-:W-:Y:S02]  /*1df0*/  LOP3.LUT R4, R3.reuse, 0x8, R7.reuse, 0xfe, !PT ;  /* 0x0000000803047812 */ /* 0x144fe400078efe07 */
[----:B------:R-:W-:Y:S02]  /*1e00*/  LOP3.LUT R3, R3, 0x4, R7, 0xfe, !PT ;  /* 0x0000000403037812 */ /* 0x000fe400078efe07 */
[----:B------:R-:W-:Y:S02]  /*1e10*/  ISETP.LT.AND P3, PT, R2, UR11, !P0 ;  /* 0x0000000b02007c0c */ /* 0x000fe4000c761270 */
[----:B------:R-:W-:-:S02]  /*1e20*/  ISETP.LT.AND P2, PT, R3, UR11, !P0 ;  /* 0x0000000b03007c0c */ /* 0x000fc4000c741270 */
[----:B------:R-:W-:Y:S02]  /*1e30*/  ISETP.LT.AND P1, PT, R4, UR11, !P0 ;  /* 0x0000000b04007c0c */ /* 0x000fe4000c721270 */
[----:B------:R-:W-:Y:S01]  /*1e40*/  ISETP.LT.AND P0, PT, R0, UR11, !P0 ;  /* 0x0000000b00007c0c */ /* 0x000fe2000c701270 */
[----:B------:R-:W1:Y:S04]  /*1e50*/  LDS R11, [R11+UR4] ;  /* 0x000000040b0b7984 */ /* 0x000e680008000800 */
[----:B------:R2:W3:Y:S01]  /*1e60*/  LDS R13, [R6+UR4] ;  /* 0x00000004060d7984 */ /* 0x0004e20008000800 */
[----:B------:R-:W0:Y:S02]  /*1e70*/  LDCU UR4, c[0x0][0x3b8] ;  /* 0x00007700ff0477ac */ /* 0x000e240008000800 */
[----:B0-----:R-:W-:-:S02]  /*1e80*/  IMAD R5, R2, UR4, RZ ;  /* 0x0000000402057c24 */ /* 0x001fc4000f8e02ff */
[----:B------:R-:W-:Y:S02]  /*1e90*/  IMAD R7, R3, UR4, RZ ;  /* 0x0000000403077c24 */ /* 0x000fe4000f8e02ff */
[----:B------:R-:W-:Y:S01]  /*1ea0*/  IMAD R9, R4, UR4, RZ ;  /* 0x0000000404097c24 */ /* 0x000fe2000f8e02ff */
[-C--:B------:R-:W-:Y:S01]  /*1eb0*/  LEA R2, P4, R5, R12.reuse, 0x1 ;  /* 0x0000000c05027211 */ /* 0x080fe200078808ff */
[----:B------:R-:W-:Y:S01]  /*1ec0*/  IMAD R10, R0, UR4, RZ ;  /* 0x00000004000a7c24 */ /* 0x000fe2000f8e02ff */
[-C--:B------:R-:W-:Y:S02]  /*1ed0*/  LEA R4, P6, R7, R12.reuse, 0x1 ;  /* 0x0000000c07047211 */ /* 0x080fe400078c08ff */
[----:B--2---:R-:W-:Y:S02]  /*1ee0*/  LEA R6, P5, R9, R12, 0x1 ;  /* 0x0000000c09067211 */ /* 0x004fe400078a08ff */
[-C--:B------:R-:W-:Y:S02]  /*1ef0*/  LEA.HI.X.SX32 R3, R5, R14.reuse, 0x1, P4 ;  /* 0x0000000e05037211 */ /* 0x080fe400020f0eff */
[----:B------:R-:W-:-:S02]  /*1f00*/  LEA.HI.X.SX32 R5, R7, R14, 0x1, P6 ;  /* 0x0000000e07057211 */ /* 0x000fc400030f0eff */
[----:B------:R-:W-:Y:S02]  /*1f10*/  LEA.HI.X.SX32 R7, R9, R14, 0x1, P5 ;  /* 0x0000000e09077211 */ /* 0x000fe400028f0eff */
[----:B-1----:R-:W-:Y:S01]  /*1f20*/  PRMT R0, R11, 0x7632, R0 ;  /* 0x000076320b007816 */ /* 0x002fe20000000000 */
[----:B------:R0:W-:Y:S01]  /*1f30*/  @P3 STG.E.U16 desc[UR6][R2.64], R11 ;  /* 0x0000000b02003986 */ /* 0x0001e2000c101506 */
[----:B------:R-:W-:-:S03]  /*1f40*/  LEA R8, P4, R10, R12, 0x1 ;  /* 0x0000000c0a087211 */ /* 0x000fc600078808ff */
[----:B---3--:R0:W-:Y:S01]  /*1f50*/  @P2 STG.E.U16 desc[UR6][R4.64], R13 ;  /* 0x0000000d04002986 */ /* 0x0081e2000c101506 */
[----:B------:R-:W-:-:S03]  /*1f60*/  LEA.HI.X.SX32 R9, R10, R14, 0x1, P4 ;  /* 0x0000000e0a097211 */ /* 0x000fc600020f0eff */
[----:B------:R0:W-:Y:S01]  /*1f70*/  @P1 STG.E.U16 desc[UR6][R6.64], R0 ;  /* 0x0000000006001986 */ /* 0x0001e2000c101506 */
[----:B------:R-:W-:Y:S05]  /*1f80*/  @!P0 EXIT ;  /* 0x000000000000894d */ /* 0x000fea0003800000 */
[----:B0-----:R-:W-:-:S05]  /*1f90*/  PRMT R4, R13, 0x7632, R4 ;  /* 0x000076320d047816 */ /* 0x001fca0000000004 */
[----:B------:R-:W-:Y:S01]  /*1fa0*/  STG.E.U16 desc[UR6][R8.64], R4 ;  /* 0x0000000408007986 */ /* 0x000fe2000c101506 */
[----:B------:R-:W-:Y:S05]  /*1fb0*/  EXIT ;  /* 0x000000000000794d */ /* 0x000fea0003800000 */
.L_x_2:
[----:B------:R-:W-:-:S00]  /*1fc0*/  BRA `(.L_x_2) ;  /* 0xfffffffc00fc7947 */ /* 0x000fc0000383ffff */
[----:B------:R-:W-:-:S00]  /*1fd0*/  NOP ;  /* 0x0000000000007918 */ /* 0x000fc00000000000 */
        /* <DEDUP_REMOVED lines=10> */
.L_x_3:


//--------------------- .nv.shared.matmul_kernel  --------------------------
	.section	.nv.shared.matmul_kernel,"aw",@nobits
	.sectionflags	@""
	.align	16
	.zero		1024


//--------------------- .nv.shared.reserved.0     --------------------------
	.section	.nv.shared.reserved.0,"aw",@nobits
	.weak		__nv_reservedSMEM_offset_0_alias
	.size		__nv_reservedSMEM_offset_0_alias, 0, 64
	.other		__nv_reservedSMEM_offset_0_alias,@"STO_CUDA_RESERVED_SHARED STV_DEFAULT"
__nv_reservedSMEM_offset_0_alias:
	.zero		0
	.zero		64


//--------------------- .nv.constant0.matmul_kernel --------------------------
	.section	.nv.constant0.matmul_kernel,"a",@progbits
	.sectionflags	@""
	.align	4
.nv.constant0.matmul_kernel:
	.zero		976


//--------------------- SYMBOLS --------------------------

	.type		.nv.reservedSmem.offset0,@object
	.size		.nv.reservedSmem.offset0,0x4
	.type		.nv.reservedSmem.cap,@object
	.size		.nv.reservedSmem.cap,0x4
